// auto-generated by cutlass_sweep.gemm — config: {"arch": "sm_90", "cluster_m": 2, "cluster_n": 1, "dtype": "int8", "dtype_b": "int8", "layout": "nt", "stages": 0, "tile_k": 32, "tile_m": 128, "tile_n": 512}
#include "cutlass/cutlass.h"
#include "cutlass/gemm/collective/collective_builder.hpp"
#include "cutlass/gemm/device/gemm_universal_adapter.h"
#include "cutlass/gemm/kernel/gemm_universal.hpp"
#include "cutlass/epilogue/collective/collective_builder.hpp"

using ElemA = int8_t;
using ElemB = int8_t;
using ElemCD = int8_t;
using Acc  = int32_t;
using TileShape    = cute::Shape<cute::_128, cute::_512, cute::_32>;
using ClusterShape = cute::Shape<cute::_2, cute::_1, cute::_1>;

using CollectiveEpilogue = typename cutlass::epilogue::collective::CollectiveBuilder<
    cutlass::arch::Sm90, cutlass::arch::OpClassTensorOp,
    TileShape, ClusterShape,
    cutlass::epilogue::collective::EpilogueTileAuto,
    Acc, Acc,
    ElemCD, cutlass::layout::RowMajor, 128 / cutlass::sizeof_bits<ElemCD>::value,
    ElemCD, cutlass::layout::RowMajor, 128 / cutlass::sizeof_bits<ElemCD>::value,
    cutlass::epilogue::collective::EpilogueScheduleAuto
  >::CollectiveOp;

using CollectiveMainloop = typename cutlass::gemm::collective::CollectiveBuilder<
    cutlass::arch::Sm90, cutlass::arch::OpClassTensorOp,
    ElemA, cutlass::layout::RowMajor, 128 / cutlass::sizeof_bits<ElemA>::value,
    ElemB, cutlass::layout::ColumnMajor, 128 / cutlass::sizeof_bits<ElemB>::value,
    Acc,
    TileShape, ClusterShape,
    cutlass::gemm::collective::StageCountAutoCarveout<static_cast<int>(sizeof(typename CollectiveEpilogue::SharedStorage))>,
    cutlass::gemm::collective::KernelScheduleAuto
  >::CollectiveOp;

using GemmKernel = cutlass::gemm::kernel::GemmUniversal<
    cute::Shape<int,int,int,int>,
    CollectiveMainloop,
    CollectiveEpilogue
>;
using Gemm = cutlass::gemm::device::GemmUniversalAdapter<GemmKernel>;

// Force the device kernel symbol into the cubin without needing a host main.
auto* _anchor = &cutlass::device_kernel<GemmKernel>;


// ===== COMPILED SASS (sm_90a) =====

	.target	sm_90a

	.elftype	@"ET_EXEC"


//--------------------- .note.nv.tkinfo           --------------------------
	.section	.note.nv.tkinfo,"",@"SHT_NOTE"
	.sectionflags	@"SHF_NOTE_NV_TKINFO"
	.tkinfo
        /*0018*/ 	.word	0x00000002
        /*0030*/ 	.string	""
        /*0030*/ 	.string	"ptxas"
        /*0030*/ 	.string	"Cuda compilation tools, release 13.0, V13.0.88"
        /*0030*/ 	.string	"Build cuda_13.0.r13.0/compiler.36424714_0"
        /*0030*/ 	.string	"-arch sm_90a -m 64 "



//--------------------- .note.nv.cuinfo           --------------------------
	.section	.note.nv.cuinfo,"",@"SHT_NOTE"
	.sectionflags	@"SHF_NOTE_NV_CUINFO"
        /*0018*/ 	.short	0x0002
        /*001a*/ 	.short	0x005a
        /*001c*/ 	.short	0x0082
	.zero		2


//--------------------- .nv.info                  --------------------------
	.section	.nv.info,"",@"SHT_CUDA_INFO"
	.align	4


	//----- nvinfo : EIATTR_REGCOUNT
	.align		4
        /*0000*/ 	.byte	0x04, 0x2f
        /*0002*/ 	.short	(.L_15 - .L_14)
	.align		4
.L_14:
        /*0004*/ 	.word	index@(_ZN7cutlass13device_kernelINS_4gemm6kernel13GemmUniversalIN4cute5tupleIJiiiiEEENS1_10collective13CollectiveMmaINS1_34MainloopSm90TmaGmmaWarpSpecializedILi11ENS5_IJNS4_1CILi2EEENSA_ILi1EEESC_EEENS1_35KernelTmaWarpSpecializedCooperativeEEENS5_IJNSA_ILi128EEENSA_ILi512EEENSA_ILi32EEEEEEaNS5_IJlSC_lEEEaSK_NS4_8TiledMMAINS4_8MMA_AtomIJNS4_4SM904GMMA27MMA_64x256x32_S32S8S8_SS_TNEEEENS4_6LayoutISD_NS5_IJSC_NSA_ILi0EEESS_EEEEENS5_IJNS4_10UnderscoreESV_SV_EEEEENS4_13SM90_TMA_LOADENS4_14ComposedLayoutINS4_7SwizzleILi1ELi4ELi3EEENS4_18smem_ptr_flag_bitsILi8EEENSR_INS5_IJNSA_ILi8EEESI_EEENS5_IJSI_SC_EEEEEEEvNS4_8identityENS4_23SM90_TMA_LOAD_MULTICASTES18_vS19_EENS_8epilogue10collective6detail29Sm90TmaWarpSpecializedAdapterINS1D_15DefaultEpilogueIaSK_SK_NS1C_6thread17LinearCombinationIaLi1EiiLNS1H_9ScaleType4KindE0ELNS_15FloatRoundStyleE2EaEENS1_15EpilogueDefaultEEEEEvvEEEEvNT_6ParamsE)
        /*0008*/ 	.word	0x000000a8


	//----- nvinfo : EIATTR_FRAME_SIZE
	.align		4
.L_15:
        /*000c*/ 	.byte	0x04, 0x11
        /*000e*/ 	.short	(.L_17 - .L_16)
	.align		4
.L_16:
        /*0010*/ 	.word	index@(_ZN7cutlass13device_kernelINS_4gemm6kernel13GemmUniversalIN4cute5tupleIJiiiiEEENS1_10collective13CollectiveMmaINS1_34MainloopSm90TmaGmmaWarpSpecializedILi11ENS5_IJNS4_1CILi2EEENSA_ILi1EEESC_EEENS1_35KernelTmaWarpSpecializedCooperativeEEENS5_IJNSA_ILi128EEENSA_ILi512EEENSA_ILi32EEEEEEaNS5_IJlSC_lEEEaSK_NS4_8TiledMMAINS4_8MMA_AtomIJNS4_4SM904GMMA27MMA_64x256x32_S32S8S8_SS_TNEEEENS4_6LayoutISD_NS5_IJSC_NSA_ILi0EEESS_EEEEENS5_IJNS4_10UnderscoreESV_SV_EEEEENS4_13SM90_TMA_LOADENS4_14ComposedLayoutINS4_7SwizzleILi1ELi4ELi3EEENS4_18smem_ptr_flag_bitsILi8EEENSR_INS5_IJNSA_ILi8EEESI_EEENS5_IJSI_SC_EEEEEEEvNS4_8identityENS4_23SM90_TMA_LOAD_MULTICASTES18_vS19_EENS_8epilogue10collective6detail29Sm90TmaWarpSpecializedAdapterINS1D_15DefaultEpilogueIaSK_SK_NS1C_6thread17LinearCombinationIaLi1EiiLNS1H_9ScaleType4KindE0ELNS_15FloatRoundStyleE2EaEENS1_15EpilogueDefaultEEEEEvvEEEEvNT_6ParamsE)
        /*0014*/ 	.word	0x000002c8


	//----- nvinfo : EIATTR_MIN_STACK_SIZE
	.align		4
.L_17:
        /*0018*/ 	.byte	0x04, 0x12
        /*001a*/ 	.short	(.L_19 - .L_18)
	.align		4
.L_18:
        /*001c*/ 	.word	index@(_ZN7cutlass13device_kernelINS_4gemm6kernel13GemmUniversalIN4cute5tupleIJiiiiEEENS1_10collective13CollectiveMmaINS1_34MainloopSm90TmaGmmaWarpSpecializedILi11ENS5_IJNS4_1CILi2EEENSA_ILi1EEESC_EEENS1_35KernelTmaWarpSpecializedCooperativeEEENS5_IJNSA_ILi128EEENSA_ILi512EEENSA_ILi32EEEEEEaNS5_IJlSC_lEEEaSK_NS4_8TiledMMAINS4_8MMA_AtomIJNS4_4SM904GMMA27MMA_64x256x32_S32S8S8_SS_TNEEEENS4_6LayoutISD_NS5_IJSC_NSA_ILi0EEESS_EEEEENS5_IJNS4_10UnderscoreESV_SV_EEEEENS4_13SM90_TMA_LOADENS4_14ComposedLayoutINS4_7SwizzleILi1ELi4ELi3EEENS4_18smem_ptr_flag_bitsILi8EEENSR_INS5_IJNSA_ILi8EEESI_EEENS5_IJSI_SC_EEEEEEEvNS4_8identityENS4_23SM90_TMA_LOAD_MULTICASTES18_vS19_EENS_8epilogue10collective6detail29Sm90TmaWarpSpecializedAdapterINS1D_15DefaultEpilogueIaSK_SK_NS1C_6thread17LinearCombinationIaLi1EiiLNS1H_9ScaleType4KindE0ELNS_15FloatRoundStyleE2EaEENS1_15EpilogueDefaultEEEEEvvEEEEvNT_6ParamsE)
        /*0020*/ 	.word	0x000002c8
.L_19:


//--------------------- .nv.compat                --------------------------
	.section	.nv.compat,"",@"SHT_CUDA_COMPAT_INFO"
	.align	4
        /*0000*/ 	.byte	0x02, 0x09, 0x01, 0x00, 0x02, 0x02, 0x04, 0x00, 0x02, 0x05, 0x05, 0x00, 0x03, 0x07, 0x01, 0x01
        /*0010*/ 	.byte	0x02, 0x03, 0x01, 0x00, 0x02, 0x06, 0x01, 0x00, 0x04, 0x0b, 0x08, 0x00, 0x00, 0x00, 0x00, 0x00
        /*0020*/ 	.byte	0x00, 0x00, 0x00, 0x00


//--------------------- .nv.info._ZN7cutlass13device_kernelINS_4gemm6kernel13GemmUniversalIN4cute5tupleIJiiiiEEENS1_10collective13CollectiveMmaINS1_34MainloopSm90TmaGmmaWarpSpecializedILi11ENS5_IJNS4_1CILi2EEENSA_ILi1EEESC_EEENS1_35KernelTmaWarpSpecializedCooperativeEEENS5_IJNSA_ILi128EEENSA_ILi512EEENSA_ILi32EEEEEEaNS5_IJlSC_lEEEaSK_NS4_8TiledMMAINS4_8MMA_AtomIJNS4_4SM904GMMA27MMA_64x256x32_S32S8S8_SS_TNEEEENS4_6LayoutISD_NS5_IJSC_NSA_ILi0EEESS_EEEEENS5_IJNS4_10UnderscoreESV_SV_EEEEENS4_13SM90_TMA_LOADENS4_14ComposedLayoutINS4_7SwizzleILi1ELi4ELi3EEENS4_18smem_ptr_flag_bitsILi8EEENSR_INS5_IJNSA_ILi8EEESI_EEENS5_IJSI_SC_EEEEEEEvNS4_8identityENS4_23SM90_TMA_LOAD_MULTICASTES18_vS19_EENS_8epilogue10collective6detail29Sm90TmaWarpSpecializedAdapterINS1D_15DefaultEpilogueIaSK_SK_NS1C_6thread17LinearCombinationIaLi1EiiLNS1H_9ScaleType4KindE0ELNS_15FloatRoundStyleE2EaEENS1_15EpilogueDefaultEEEEEvvEEEEvNT_6ParamsE --------------------------
	.section	.nv.info._ZN7cutlass13device_kernelINS_4gemm6kernel13GemmUniversalIN4cute5tupleIJiiiiEEENS1_10collective13CollectiveMmaINS1_34MainloopSm90TmaGmmaWarpSpecializedILi11ENS5_IJNS4_1CILi2EEENSA_ILi1EEESC_EEENS1_35KernelTmaWarpSpecializedCooperativeEEENS5_IJNSA_ILi128EEENSA_ILi512EEENSA_ILi32EEEEEEaNS5_IJlSC_lEEEaSK_NS4_8TiledMMAINS4_8MMA_AtomIJNS4_4SM904GMMA27MMA_64x256x32_S32S8S8_SS_TNEEEENS4_6LayoutISD_NS5_IJSC_NSA_ILi0EEESS_EEEEENS5_IJNS4_10UnderscoreESV_SV_EEEEENS4_13SM90_TMA_LOADENS4_14ComposedLayoutINS4_7SwizzleILi1ELi4ELi3EEENS4_18smem_ptr_flag_bitsILi8EEENSR_INS5_IJNSA_ILi8EEESI_EEENS5_IJSI_SC_EEEEEEEvNS4_8identityENS4_23SM90_TMA_LOAD_MULTICASTES18_vS19_EENS_8epilogue10collective6detail29Sm90TmaWarpSpecializedAdapterINS1D_15DefaultEpilogueIaSK_SK_NS1C_6thread17LinearCombinationIaLi1EiiLNS1H_9ScaleType4KindE0ELNS_15FloatRoundStyleE2EaEENS1_15EpilogueDefaultEEEEEvvEEEEvNT_6ParamsE,"",@"SHT_CUDA_INFO"
	.sectionflags	@""
	.align	4


	//----- nvinfo : EIATTR_CUDA_API_VERSION
	.align		4
        /*0000*/ 	.byte	0x04, 0x37
        /*0002*/ 	.short	(.L_21 - .L_20)
.L_20:
        /*0004*/ 	.word	0x00000082


	//----- nvinfo : EIATTR_KPARAM_INFO
	.align		4
.L_21:
        /*0008*/ 	.byte	0x04, 0x17
        /*000a*/ 	.short	(.L_23 - .L_22)
.L_22:
        /*000c*/ 	.word	0x00000000
        /*0010*/ 	.short	0x0000
        /*0012*/ 	.short	0x0070
        /*0014*/ 	.byte	0x00, 0xf0, 0x01, 0x10


	//----- nvinfo : EIATTR_SPARSE_MMA_MASK
	.align		4
.L_23:
        /*0018*/ 	.byte	0x03, 0x50
        /*001a*/ 	.short	0x0000


	//----- nvinfo : EIATTR_MAXREG_COUNT
	.align		4
        /*001c*/ 	.byte	0x03, 0x1b
        /*001e*/ 	.short	0x00a8


	//----- nvinfo : EIATTR_NUM_BARRIERS
	.align		4
        /*0020*/ 	.byte	0x02, 0x4c
        /*0022*/ 	.byte	0x01
	.zero		1


	//----- nvinfo : EIATTR_EXTERNS
	.align		4
        /*0024*/ 	.byte	0x04, 0x0f
        /*0026*/ 	.short	(.L_25 - .L_24)


	//   ....[0]....
	.align		4
.L_24:
        /*0028*/ 	.word	index@(__assertfail)


	//----- nvinfo : EIATTR_ANNOTATIONS
	.align		4
.L_25:
        /*002c*/ 	.byte	0x04, 0x55
        /*002e*/ 	.short	(.L_27 - .L_26)


	//   ....[0]....
.L_26:
        /*0030*/ 	.word	0x00000001
        /*0034*/ 	.byte	0xe0, 0x08, 0x00, 0x00, 0x01, 0x00, 0x00, 0x00, 0x10, 0x0a, 0x00, 0x00, 0x01, 0x00, 0x00, 0x00
        /* <DEDUP_REMOVED lines=254> */
        /*1024*/ 	.byte	0xf0, 0x25, 0x01, 0x00, 0x01, 0x00, 0x00, 0x00, 0x00, 0x2c, 0x01, 0x00


	//----- nvinfo : EIATTR_MERCURY_ISA_VERSION
	.align		4
.L_27:
        /*1030*/ 	.byte	0x03, 0x5f
        /*1032*/ 	.short	0x0101


	//----- nvinfo : EIATTR_INT_WARP_WIDE_INSTR_OFFSETS
	.align		4
        /*1034*/ 	.byte	0x04, 0x31
        /*1036*/ 	.short	(.L_29 - .L_28)


	//   ....[0]....
.L_28:
        /*1038*/ 	.word	0x000005a0


	//   ....[1]....
        /*103c*/ 	.word	0x000005d0


	//   ....[2]....
        /*1040*/ 	.word	0x00000780


	//----- nvinfo : EIATTR_COOP_GROUP_MASK_REGIDS
	.align		4
.L_29:
        /*1044*/ 	.byte	0x04, 0x29
        /*1046*/ 	.short	(.L_31 - .L_30)


	//   ....[0]....
.L_30:
        /*1048*/ 	.word	0xffffffff


	//   ....[1]....
        /*104c*/ 	.word	0xffffffff


	//   ....[2]....
        /*1050*/ 	.word	0xffffffff


	//   ....[3]....
        /*1054*/ 	.word	0xffffffff


	//   ....[4]....
        /*1058*/ 	.word	0xffffffff


	//   ....[5]....
        /*105c*/ 	.word	0xffffffff


	//----- nvinfo : EIATTR_COOP_GROUP_INSTR_OFFSETS
	.align		4
.L_31:
        /*1060*/ 	.byte	0x04, 0x28
        /*1062*/ 	.short	(.L_33 - .L_32)


	//   ....[0]....
.L_32:
        /*1064*/ 	.word	0x00000070


	//   ....[1]....
        /*1068*/ 	.word	0x00000080


	//   ....[2]....
        /*106c*/ 	.word	0x00000140


	//   ....[3]....
        /*1070*/ 	.word	0x000003f0


	//   ....[4]....
        /*1074*/ 	.word	0x00000920


	//   ....[5]....
        /*1078*/ 	.word	0x000013b0


	//----- nvinfo : EIATTR_REG_RECONFIG
	.align		4
.L_33:
        /*107c*/ 	.byte	0x01, 0x54
	.zero		2


	//----- nvinfo : EIATTR_SYSCALL_OFFSETS
	.align		4
        /*1080*/ 	.byte	0x04, 0x46
        /*1082*/ 	.short	(.L_35 - .L_34)


	//   ....[0]....
.L_34:
        /*1084*/ 	.word	0x00001560


	//----- nvinfo : EIATTR_MBARRIER_INSTR_OFFSETS
	.align		4
.L_35:
        /*1088*/ 	.byte	0x04, 0x39
        /*108a*/ 	.short	(.L_37 - .L_36)


	//   ....[0]....
.L_36:
        /*108c*/ 	.word	0x00000260
        /*1090*/ 	.word	0x000000ff
        /*1094*/ 	.word	0x00000000
        /*1098*/ 	.short	0x0100
        /*109a*/ 	.byte	0x08
	.zero		1


	//   ....[1]....
        /*109c*/ 	.word	0x00000270
        /*10a0*/ 	.word	0x000000ff
        /*10a4*/ 	.word	0x00000058
        /*10a8*/ 	.short	0x0100
        /*10aa*/ 	.byte	0x08
	.zero		1


	//   ....[2]....
        /*10ac*/ 	.word	0x00000280
        /*10b0*/ 	.word	0x000000ff
        /*10b4*/ 	.word	0x00000008
        /*10b8*/ 	.short	0x0100
        /*10ba*/ 	.byte	0x08
	.zero		1


	//   ....[3]....
        /*10bc*/ 	.word	0x00000290
        /*10c0*/ 	.word	0x000000ff
        /*10c4*/ 	.word	0x00000060
        /*10c8*/ 	.short	0x0100
        /*10ca*/ 	.byte	0x08
	.zero		1


	//   ....[4]....
        /*10cc*/ 	.word	0x000002a0
        /*10d0*/ 	.word	0x000000ff
        /*10d4*/ 	.word	0x00000010
        /*10d8*/ 	.short	0x0100
        /*10da*/ 	.byte	0x08
	.zero		1


	//   ....[5]....
        /*10dc*/ 	.word	0x000002b0
        /*10e0*/ 	.word	0x000000ff
        /*10e4*/ 	.word	0x00000068
        /*10e8*/ 	.short	0x0100
        /*10ea*/ 	.byte	0x08
	.zero		1


	//   ....[6]....
        /*10ec*/ 	.word	0x000002c0
        /*10f0*/ 	.word	0x000000ff
        /*10f4*/ 	.word	0x00000018
        /*10f8*/ 	.short	0x0100
        /*10fa*/ 	.byte	0x08
	.zero		1


	//   ....[7]....
        /*10fc*/ 	.word	0x000002d0
        /*1100*/ 	.word	0x000000ff
        /*1104*/ 	.word	0x00000070
        /*1108*/ 	.short	0x0100
        /*110a*/ 	.byte	0x08
	.zero		1


	//   ....[8]....
        /*110c*/ 	.word	0x000002e0
        /*1110*/ 	.word	0x000000ff
        /*1114*/ 	.word	0x00000020
        /*1118*/ 	.short	0x0100
        /*111a*/ 	.byte	0x08
	.zero		1


	//   ....[9]....
        /*111c*/ 	.word	0x000002f0
        /*1120*/ 	.word	0x000000ff
        /*1124*/ 	.word	0x00000078
        /*1128*/ 	.short	0x0100
        /*112a*/ 	.byte	0x08
	.zero		1


	//   ....[10]....
        /*112c*/ 	.word	0x00000300
        /*1130*/ 	.word	0x000000ff
        /*1134*/ 	.word	0x00000028
        /*1138*/ 	.short	0x0100
        /*113a*/ 	.byte	0x08
	.zero		1


	//   ....[11]....
        /*113c*/ 	.word	0x00000310
        /*1140*/ 	.word	0x000000ff
        /*1144*/ 	.word	0x00000080
        /*1148*/ 	.short	0x0100
        /*114a*/ 	.byte	0x08
	.zero		1


	//   ....[12]....
        /*114c*/ 	.word	0x00000320
        /*1150*/ 	.word	0x000000ff
        /*1154*/ 	.word	0x00000030
        /*1158*/ 	.short	0x0100
        /*115a*/ 	.byte	0x08
	.zero		1


	//   ....[13]....
        /*115c*/ 	.word	0x00000330
        /*1160*/ 	.word	0x000000ff
        /*1164*/ 	.word	0x00000088
        /*1168*/ 	.short	0x0100
        /*116a*/ 	.byte	0x08
	.zero		1


	//   ....[14]....
        /*116c*/ 	.word	0x00000340
        /*1170*/ 	.word	0x000000ff
        /*1174*/ 	.word	0x00000038
        /*1178*/ 	.short	0x0100
        /*117a*/ 	.byte	0x08
	.zero		1


	//   ....[15]....
        /*117c*/ 	.word	0x00000350
        /*1180*/ 	.word	0x000000ff
        /*1184*/ 	.word	0x00000090
        /*1188*/ 	.short	0x0100
        /*118a*/ 	.byte	0x08
	.zero		1


	//   ....[16]....
        /*118c*/ 	.word	0x00000360
        /*1190*/ 	.word	0x000000ff
        /*1194*/ 	.word	0x00000040
        /*1198*/ 	.short	0x0100
        /*119a*/ 	.byte	0x08
	.zero		1


	//   ....[17]....
        /*119c*/ 	.word	0x00000370
        /*11a0*/ 	.word	0x000000ff
        /*11a4*/ 	.word	0x00000098
        /*11a8*/ 	.short	0x0100
        /*11aa*/ 	.byte	0x08
	.zero		1


	//   ....[18]....
        /*11ac*/ 	.word	0x00000380
        /*11b0*/ 	.word	0x000000ff
        /*11b4*/ 	.word	0x00000048
        /*11b8*/ 	.short	0x0100
        /*11ba*/ 	.byte	0x08
	.zero		1


	//   ....[19]....
        /*11bc*/ 	.word	0x00000390
        /*11c0*/ 	.word	0x000000ff
        /*11c4*/ 	.word	0x000000a0
        /*11c8*/ 	.short	0x0100
        /*11ca*/ 	.byte	0x08
	.zero		1


	//   ....[20]....
        /*11cc*/ 	.word	0x000003a0
        /*11d0*/ 	.word	0x000000ff
        /*11d4*/ 	.word	0x00000050
        /*11d8*/ 	.short	0x0100
        /*11da*/ 	.byte	0x08
	.zero		1


	//   ....[21]....
        /*11dc*/ 	.word	0x000003b0
        /*11e0*/ 	.word	0x000000ff
        /*11e4*/ 	.word	0x000000a8
        /*11e8*/ 	.short	0x0100
        /*11ea*/ 	.byte	0x08
	.zero		1


	//   ....[22]....
        /*11ec*/ 	.word	0x00000810
        /*11f0*/ 	.word	0x000000ff
        /*11f4*/ 	.word	0x000000c0
        /*11f8*/ 	.short	0x0100
        /*11fa*/ 	.byte	0x06
	.zero		1


	//   ....[23]....
        /*11fc*/ 	.word	0x000008a0
        /*1200*/ 	.word	0x000000ff
        /*1204*/ 	.word	0x000000c8
        /*1208*/ 	.short	0x0100
        /*120a*/ 	.byte	0x06
	.zero		1


	//   ....[24]....
        /*120c*/ 	.word	0x00001640
        /*1210*/ 	.word	0x00000003
        /*1214*/ 	.word	0x00000000
        /*1218*/ 	.short	0x010a
        /*121a*/ 	.byte	0x3f
	.zero		1


	//   ....[25]....
        /*121c*/ 	.word	0x00001680
        /*1220*/ 	.word	0x00000003
        /*1224*/ 	.word	0x00000000
        /*1228*/ 	.short	0x010a
        /*122a*/ 	.byte	0x3f
	.zero		1


	//   ....[26]....
        /*122c*/ 	.word	0x00001d30
        /*1230*/ 	.word	0x00000005
        /*1234*/ 	.word	0x00000000
        /*1238*/ 	.short	0x010a
        /*123a*/ 	.byte	0x3f
	.zero		1


	//   ....[27]....
        /*123c*/ 	.word	0x00001d70
        /*1240*/ 	.word	0x00000005
        /*1244*/ 	.word	0x00000000
        /*1248*/ 	.short	0x010a
        /*124a*/ 	.byte	0x3f
	.zero		1


	//   ....[28]....
        /*124c*/ 	.word	0x000029a0
        /*1250*/ 	.word	0x00000005
        /*1254*/ 	.word	0x00000000
        /*1258*/ 	.short	0x0101
        /*125a*/ 	.byte	0x3f
	.zero		1


	//   ....[29]....
        /*125c*/ 	.word	0x00002bb0
        /*1260*/ 	.word	0x00000000
        /*1264*/ 	.word	0x00000000
        /*1268*/ 	.short	0x0101
        /*126a*/ 	.byte	0x3f
	.zero		1


	//   ....[30]....
        /*126c*/ 	.word	0x00012170
        /*1270*/ 	.word	0x0000000e
        /*1274*/ 	.word	0x00000058
        /*1278*/ 	.short	0x010a
        /*127a*/ 	.byte	0x3f
	.zero		1


	//   ....[31]....
        /*127c*/ 	.word	0x00012500
        /*1280*/ 	.word	0x00000002
        /*1284*/ 	.word	0x000000c8
        /*1288*/ 	.short	0x0101
        /*128a*/ 	.byte	0x3f
	.zero		1


	//   ....[32]....
        /*128c*/ 	.word	0x00012cb0
        /*1290*/ 	.word	0x00000005
        /*1294*/ 	.word	0x00000000
        /*1298*/ 	.short	0x010a
        /*129a*/ 	.byte	0x3f
	.zero		1


	//   ....[33]....
        /*129c*/ 	.word	0x00012d40
        /*12a0*/ 	.word	0x00000007
        /*12a4*/ 	.word	0x00000000
        /*12a8*/ 	.short	0x010a
        /*12aa*/ 	.byte	0x3f
	.zero		1


	//   ....[34]....
        /*12ac*/ 	.word	0x00012dd0
        /*12b0*/ 	.word	0x00000007
        /*12b4*/ 	.word	0x00000000
        /*12b8*/ 	.short	0x010a
        /*12ba*/ 	.byte	0x3f
	.zero		1


	//   ....[35]....
        /*12bc*/ 	.word	0x00012e60
        /*12c0*/ 	.word	0x00000007
        /*12c4*/ 	.word	0x00000000
        /*12c8*/ 	.short	0x010a
        /*12ca*/ 	.byte	0x3f
	.zero		1


	//   ....[36]....
        /*12cc*/ 	.word	0x00012ef0
        /*12d0*/ 	.word	0x00000007
        /*12d4*/ 	.word	0x00000000
        /*12d8*/ 	.short	0x010a
        /*12da*/ 	.byte	0x3f
	.zero		1


	//   ....[37]....
        /*12dc*/ 	.word	0x00012f80
        /*12e0*/ 	.word	0x00000007
        /*12e4*/ 	.word	0x00000000
        /*12e8*/ 	.short	0x010a
        /*12ea*/ 	.byte	0x3f
	.zero		1


	//   ....[38]....
        /*12ec*/ 	.word	0x00013010
        /*12f0*/ 	.word	0x00000007
        /*12f4*/ 	.word	0x00000000
        /*12f8*/ 	.short	0x010a
        /*12fa*/ 	.byte	0x3f
	.zero		1


	//   ....[39]....
        /*12fc*/ 	.word	0x000130a0
        /*1300*/ 	.word	0x00000007
        /*1304*/ 	.word	0x00000000
        /*1308*/ 	.short	0x010a
        /*130a*/ 	.byte	0x3f
	.zero		1


	//   ....[40]....
        /*130c*/ 	.word	0x00013130
        /*1310*/ 	.word	0x00000007
        /*1314*/ 	.word	0x00000000
        /*1318*/ 	.short	0x010a
        /*131a*/ 	.byte	0x3f
	.zero		1


	//   ....[41]....
        /*131c*/ 	.word	0x000131c0
        /*1320*/ 	.word	0x00000007
        /*1324*/ 	.word	0x00000000
        /*1328*/ 	.short	0x010a
        /*132a*/ 	.byte	0x3f
	.zero		1


	//   ....[42]....
        /*132c*/ 	.word	0x00013250
        /*1330*/ 	.word	0x00000003
        /*1334*/ 	.word	0x00000000
        /*1338*/ 	.short	0x010a
        /*133a*/ 	.byte	0x3f
	.zero		1


	//   ....[43]....
        /*133c*/ 	.word	0x000132b0
        /*1340*/ 	.word	0x00000003
        /*1344*/ 	.word	0x00000000
        /*1348*/ 	.short	0x010a
        /*134a*/ 	.byte	0x3f
	.zero		1


	//   ....[44]....
        /*134c*/ 	.word	0x00013300
        /*1350*/ 	.word	0x00000005
        /*1354*/ 	.word	0x00000000
        /*1358*/ 	.short	0x010a
        /*135a*/ 	.byte	0x3f
	.zero		1


	//   ....[45]....
        /*135c*/ 	.word	0x000133d0
        /*1360*/ 	.word	0x0000000e
        /*1364*/ 	.word	0x00000058
        /*1368*/ 	.short	0x010a
        /*136a*/ 	.byte	0x3f
	.zero		1


	//   ....[46]....
        /*136c*/ 	.word	0x000134a0
        /*1370*/ 	.word	0x00000005
        /*1374*/ 	.word	0x00000000
        /*1378*/ 	.short	0x010a
        /*137a*/ 	.byte	0x3f
	.zero		1


	//   ....[47]....
        /*137c*/ 	.word	0x000134f0
        /*1380*/ 	.word	0x00000007
        /*1384*/ 	.word	0x00000000
        /*1388*/ 	.short	0x010a
        /*138a*/ 	.byte	0x3f
	.zero		1


	//   ....[48]....
        /*138c*/ 	.word	0x00013540
        /*1390*/ 	.word	0x00000007
        /*1394*/ 	.word	0x00000000
        /*1398*/ 	.short	0x010a
        /*139a*/ 	.byte	0x3f
	.zero		1


	//   ....[49]....
        /*139c*/ 	.word	0x00013590
        /*13a0*/ 	.word	0x00000007
        /*13a4*/ 	.word	0x00000000
        /*13a8*/ 	.short	0x010a
        /*13aa*/ 	.byte	0x3f
	.zero		1


	//   ....[50]....
        /*13ac*/ 	.word	0x000135e0
        /*13b0*/ 	.word	0x00000007
        /*13b4*/ 	.word	0x00000000
        /*13b8*/ 	.short	0x010a
        /*13ba*/ 	.byte	0x3f
	.zero		1


	//   ....[51]....
        /*13bc*/ 	.word	0x00013630
        /*13c0*/ 	.word	0x00000007
        /*13c4*/ 	.word	0x00000000
        /*13c8*/ 	.short	0x010a
        /*13ca*/ 	.byte	0x3f
	.zero		1


	//   ....[52]....
        /*13cc*/ 	.word	0x00013680
        /*13d0*/ 	.word	0x00000007
        /*13d4*/ 	.word	0x00000000
        /*13d8*/ 	.short	0x010a
        /*13da*/ 	.byte	0x3f
	.zero		1


	//   ....[53]....
        /*13dc*/ 	.word	0x000136d0
        /*13e0*/ 	.word	0x00000007
        /*13e4*/ 	.word	0x00000000
        /*13e8*/ 	.short	0x010a
        /*13ea*/ 	.byte	0x3f
	.zero		1


	//   ....[54]....
        /*13ec*/ 	.word	0x00013720
        /*13f0*/ 	.word	0x00000007
        /*13f4*/ 	.word	0x00000000
        /*13f8*/ 	.short	0x010a
        /*13fa*/ 	.byte	0x3f
	.zero		1


	//   ....[55]....
        /*13fc*/ 	.word	0x00013770
        /*1400*/ 	.word	0x00000007
        /*1404*/ 	.word	0x00000000
        /*1408*/ 	.short	0x010a
        /*140a*/ 	.byte	0x3f
	.zero		1


	//----- nvinfo : EIATTR_NUM_MBARRIERS
	.align		4
.L_37:
        /*140c*/ 	.byte	0x03, 0x38
        /*140e*/ 	.short	0x0018


	//----- nvinfo : EIATTR_EXIT_INSTR_OFFSETS
	.align		4
        /*1410*/ 	.byte	0x04, 0x1c
        /*1412*/ 	.short	(.L_39 - .L_38)


	//   ....[0]....
.L_38:
        /*1414*/ 	.word	0x00000aa0


	//   ....[1]....
        /*1418*/ 	.word	0x000012d0


	//   ....[2]....
        /*141c*/ 	.word	0x00011830


	//   ....[3]....
        /*1420*/ 	.word	0x00011de0


	//   ....[4]....
        /*1424*/ 	.word	0x000132a0


	//----- nvinfo : EIATTR_MAX_THREADS
	.align		4
.L_39:
        /*1428*/ 	.byte	0x04, 0x05
        /*142a*/ 	.short	(.L_41 - .L_40)
.L_40:
        /*142c*/ 	.word	0x00000180
        /*1430*/ 	.word	0x00000001
        /*1434*/ 	.word	0x00000001


	//----- nvinfo : EIATTR_CRS_STACK_SIZE
	.align		4
.L_41:
        /*1438*/ 	.byte	0x04, 0x1e
        /*143a*/ 	.short	(.L_43 - .L_42)
.L_42:
        /*143c*/ 	.word	0x00000000


	//----- nvinfo : EIATTR_CBANK_PARAM_SIZE
	.align		4
.L_43:
        /*1440*/ 	.byte	0x03, 0x19
        /*1442*/ 	.short	0x0470


	//----- nvinfo : EIATTR_PARAM_CBANK
	.align		4
        /*1444*/ 	.byte	0x04, 0x0a
        /*1446*/ 	.short	(.L_45 - .L_44)
	.align		4
.L_44:
        /*1448*/ 	.word	index@(.nv.constant0._ZN7cutlass13device_kernelINS_4gemm6kernel13GemmUniversalIN4cute5tupleIJiiiiEEENS1_10collective13CollectiveMmaINS1_34MainloopSm90TmaGmmaWarpSpecializedILi11ENS5_IJNS4_1CILi2EEENSA_ILi1EEESC_EEENS1_35KernelTmaWarpSpecializedCooperativeEEENS5_IJNSA_ILi128EEENSA_ILi512EEENSA_ILi32EEEEEEaNS5_IJlSC_lEEEaSK_NS4_8TiledMMAINS4_8MMA_AtomIJNS4_4SM904GMMA27MMA_64x256x32_S32S8S8_SS_TNEEEENS4_6LayoutISD_NS5_IJSC_NSA_ILi0EEESS_EEEEENS5_IJNS4_10UnderscoreESV_SV_EEEEENS4_13SM90_TMA_LOADENS4_14ComposedLayoutINS4_7SwizzleILi1ELi4ELi3EEENS4_18smem_ptr_flag_bitsILi8EEENSR_INS5_IJNSA_ILi8EEESI_EEENS5_IJSI_SC_EEEEEEEvNS4_8identityENS4_23SM90_TMA_LOAD_MULTICASTES18_vS19_EENS_8epilogue10collective6detail29Sm90TmaWarpSpecializedAdapterINS1D_15DefaultEpilogueIaSK_SK_NS1C_6thread17LinearCombinationIaLi1EiiLNS1H_9ScaleType4KindE0ELNS_15FloatRoundStyleE2EaEENS1_15EpilogueDefaultEEEEEvvEEEEvNT_6ParamsE)
        /*144c*/ 	.short	0x0210
        /*144e*/ 	.short	0x0470


	//----- nvinfo : EIATTR_SW_WAR
	.align		4
.L_45:
        /*1450*/ 	.byte	0x04, 0x36
        /*1452*/ 	.short	(.L_47 - .L_46)
.L_46:
        /*1454*/ 	.word	0x00000008
.L_47:


//--------------------- .nv.callgraph             --------------------------
	.section	.nv.callgraph,"",@"SHT_CUDA_CALLGRAPH"
	.align	4
	.sectionentsize	8
	.align		4
        /*0000*/ 	.word	0x00000000
	.align		4
        /*0004*/ 	.word	0xffffffff
	.align		4
        /*0008*/ 	.word	index@(_ZN7cutlass13device_kernelINS_4gemm6kernel13GemmUniversalIN4cute5tupleIJiiiiEEENS1_10collective13CollectiveMmaINS1_34MainloopSm90TmaGmmaWarpSpecializedILi11ENS5_IJNS4_1CILi2EEENSA_ILi1EEESC_EEENS1_35KernelTmaWarpSpecializedCooperativeEEENS5_IJNSA_ILi128EEENSA_ILi512EEENSA_ILi32EEEEEEaNS5_IJlSC_lEEEaSK_NS4_8TiledMMAINS4_8MMA_AtomIJNS4_4SM904GMMA27MMA_64x256x32_S32S8S8_SS_TNEEEENS4_6LayoutISD_NS5_IJSC_NSA_ILi0EEESS_EEEEENS5_IJNS4_10UnderscoreESV_SV_EEEEENS4_13SM90_TMA_LOADENS4_14ComposedLayoutINS4_7SwizzleILi1ELi4ELi3EEENS4_18smem_ptr_flag_bitsILi8EEENSR_INS5_IJNSA_ILi8EEESI_EEENS5_IJSI_SC_EEEEEEEvNS4_8identityENS4_23SM90_TMA_LOAD_MULTICASTES18_vS19_EENS_8epilogue10collective6detail29Sm90TmaWarpSpecializedAdapterINS1D_15DefaultEpilogueIaSK_SK_NS1C_6thread17LinearCombinationIaLi1EiiLNS1H_9ScaleType4KindE0ELNS_15FloatRoundStyleE2EaEENS1_15EpilogueDefaultEEEEEvvEEEEvNT_6ParamsE)
	.align		4
        /*000c*/ 	.word	index@(__assertfail)
	.align		4
        /*0010*/ 	.word	0x00000000
	.align		4
        /*0014*/ 	.word	0xfffffffe
	.align		4
        /*0018*/ 	.word	0x00000000
	.align		4
        /*001c*/ 	.word	0xfffffffd
	.align		4
        /*0020*/ 	.word	0x00000000
	.align		4
        /*0024*/ 	.word	0xfffffffc


//--------------------- .nv.constant4             --------------------------
	.section	.nv.constant4,"a",@progbits
	.align	8
	.align		8
.nv.constant4:
        /*0000*/ 	.dword	__assertfail
	.align		8
        /*0008*/ 	.dword	__unnamed_1
	.align		8
        /*0010*/ 	.dword	_ZN40_INTERNAL_846f57fa_4_k_cu_df4026bc_107334cuda3std3__45__cpo5beginE
	.align		8
        /*0018*/ 	.dword	_ZN40_INTERNAL_846f57fa_4_k_cu_df4026bc_107334cuda3std3__45__cpo3endE
	.align		8
        /*0020*/ 	.dword	_ZN40_INTERNAL_846f57fa_4_k_cu_df4026bc_107334cuda3std3__45__cpo6cbeginE
	.align		8
        /*0028*/ 	.dword	_ZN40_INTERNAL_846f57fa_4_k_cu_df4026bc_107334cuda3std3__45__cpo4cendE
	.align		8
        /*0030*/ 	.dword	_ZN40_INTERNAL_846f57fa_4_k_cu_df4026bc_107334cuda3std3__442_GLOBAL__N__846f57fa_4_k_cu_df4026bc_107336ignoreE
	.align		8
        /*0038*/ 	.dword	_ZN40_INTERNAL_846f57fa_4_k_cu_df4026bc_107334cuda3std3__419piecewise_constructE
	.align		8
        /*0040*/ 	.dword	_ZN40_INTERNAL_846f57fa_4_k_cu_df4026bc_107334cuda3std3__48in_placeE
	.align		8
        /*0048*/ 	.dword	_ZN40_INTERNAL_846f57fa_4_k_cu_df4026bc_107334cuda3std6ranges3__45__cpo4swapE
	.align		8
        /*0050*/ 	.dword	_ZN40_INTERNAL_846f57fa_4_k_cu_df4026bc_107334cuda3std6ranges3__45__cpo9iter_moveE
	.align		8
        /*0058*/ 	.dword	_ZN40_INTERNAL_846f57fa_4_k_cu_df4026bc_107334cute7productE
	.align		8
        /*0060*/ 	.dword	_ZN40_INTERNAL_846f57fa_4_k_cu_df4026bc_107334cute1_E
	.align		8
        /*0068*/ 	.dword	$str$22
	.align		8
        /*0070*/ 	.dword	$str$23


//--------------------- .text._ZN7cutlass13device_kernelINS_4gemm6kernel13GemmUniversalIN4cute5tupleIJiiiiEEENS1_10collective13CollectiveMmaINS1_34MainloopSm90TmaGmmaWarpSpecializedILi11ENS5_IJNS4_1CILi2EEENSA_ILi1EEESC_EEENS1_35KernelTmaWarpSpecializedCooperativeEEENS5_IJNSA_ILi128EEENSA_ILi512EEENSA_ILi32EEEEEEaNS5_IJlSC_lEEEaSK_NS4_8TiledMMAINS4_8MMA_AtomIJNS4_4SM904GMMA27MMA_64x256x32_S32S8S8_SS_TNEEEENS4_6LayoutISD_NS5_IJSC_NSA_ILi0EEESS_EEEEENS5_IJNS4_10UnderscoreESV_SV_EEEEENS4_13SM90_TMA_LOADENS4_14ComposedLayoutINS4_7SwizzleILi1ELi4ELi3EEENS4_18smem_ptr_flag_bitsILi8EEENSR_INS5_IJNSA_ILi8EEESI_EEENS5_IJSI_SC_EEEEEEEvNS4_8identityENS4_23SM90_TMA_LOAD_MULTICASTES18_vS19_EENS_8epilogue10collective6detail29Sm90TmaWarpSpecializedAdapterINS1D_15DefaultEpilogueIaSK_SK_NS1C_6thread17LinearCombinationIaLi1EiiLNS1H_9ScaleType4KindE0ELNS_15FloatRoundStyleE2EaEENS1_15EpilogueDefaultEEEEEvvEEEEvNT_6ParamsE --------------------------
	.section	.text._ZN7cutlass13device_kernelINS_4gemm6kernel13GemmUniversalIN4cute5tupleIJiiiiEEENS1_10collective13CollectiveMmaINS1_34MainloopSm90TmaGmmaWarpSpecializedILi11ENS5_IJNS4_1CILi2EEENSA_ILi1EEESC_EEENS1_35KernelTmaWarpSpecializedCooperativeEEENS5_IJNSA_ILi128EEENSA_ILi512EEENSA_ILi32EEEEEEaNS5_IJlSC_lEEEaSK_NS4_8TiledMMAINS4_8MMA_AtomIJNS4_4SM904GMMA27MMA_64x256x32_S32S8S8_SS_TNEEEENS4_6LayoutISD_NS5_IJSC_NSA_ILi0EEESS_EEEEENS5_IJNS4_10UnderscoreESV_SV_EEEEENS4_13SM90_TMA_LOADENS4_14ComposedLayoutINS4_7SwizzleILi1ELi4ELi3EEENS4_18smem_ptr_flag_bitsILi8EEENSR_INS5_IJNSA_ILi8EEESI_EEENS5_IJSI_SC_EEEEEEEvNS4_8identityENS4_23SM90_TMA_LOAD_MULTICASTES18_vS19_EENS_8epilogue10collective6detail29Sm90TmaWarpSpecializedAdapterINS1D_15DefaultEpilogueIaSK_SK_NS1C_6thread17LinearCombinationIaLi1EiiLNS1H_9ScaleType4KindE0ELNS_15FloatRoundStyleE2EaEENS1_15EpilogueDefaultEEEEEvvEEEEvNT_6ParamsE,"ax",@progbits
	.align	128
.text._ZN7cutlass13device_kernelINS_4gemm6kernel13GemmUniversalIN4cute5tupleIJiiiiEEENS1_10collective13CollectiveMmaINS1_34MainloopSm90TmaGmmaWarpSpecializedILi11ENS5_IJNS4_1CILi2EEENSA_ILi1EEESC_EEENS1_35KernelTmaWarpSpecializedCooperativeEEENS5_IJNSA_ILi128EEENSA_ILi512EEENSA_ILi32EEEEEEaNS5_IJlSC_lEEEaSK_NS4_8TiledMMAINS4_8MMA_AtomIJNS4_4SM904GMMA27MMA_64x256x32_S32S8S8_SS_TNEEEENS4_6LayoutISD_NS5_IJSC_NSA_ILi0EEESS_EEEEENS5_IJNS4_10UnderscoreESV_SV_EEEEENS4_13SM90_TMA_LOADENS4_14ComposedLayoutINS4_7SwizzleILi1ELi4ELi3EEENS4_18smem_ptr_flag_bitsILi8EEENSR_INS5_IJNSA_ILi8EEESI_EEENS5_IJSI_SC_EEEEEEEvNS4_8identityENS4_23SM90_TMA_LOAD_MULTICASTES18_vS19_EENS_8epilogue10collective6detail29Sm90TmaWarpSpecializedAdapterINS1D_15DefaultEpilogueIaSK_SK_NS1C_6thread17LinearCombinationIaLi1EiiLNS1H_9ScaleType4KindE0ELNS_15FloatRoundStyleE2EaEENS1_15EpilogueDefaultEEEEEvvEEEEvNT_6ParamsE:
        .type           _ZN7cutlass13device_kernelINS_4gemm6kernel13GemmUniversalIN4cute5tupleIJiiiiEEENS1_10collective13CollectiveMmaINS1_34MainloopSm90TmaGmmaWarpSpecializedILi11ENS5_IJNS4_1CILi2EEENSA_ILi1EEESC_EEENS1_35KernelTmaWarpSpecializedCooperativeEEENS5_IJNSA_ILi128EEENSA_ILi512EEENSA_ILi32EEEEEEaNS5_IJlSC_lEEEaSK_NS4_8TiledMMAINS4_8MMA_AtomIJNS4_4SM904GMMA27MMA_64x256x32_S32S8S8_SS_TNEEEENS4_6LayoutISD_NS5_IJSC_NSA_ILi0EEESS_EEEEENS5_IJNS4_10UnderscoreESV_SV_EEEEENS4_13SM90_TMA_LOADENS4_14ComposedLayoutINS4_7SwizzleILi1ELi4ELi3EEENS4_18smem_ptr_flag_bitsILi8EEENSR_INS5_IJNSA_ILi8EEESI_EEENS5_IJSI_SC_EEEEEEEvNS4_8identityENS4_23SM90_TMA_LOAD_MULTICASTES18_vS19_EENS_8epilogue10collective6detail29Sm90TmaWarpSpecializedAdapterINS1D_15DefaultEpilogueIaSK_SK_NS1C_6thread17LinearCombinationIaLi1EiiLNS1H_9ScaleType4KindE0ELNS_15FloatRoundStyleE2EaEENS1_15EpilogueDefaultEEEEEvvEEEEvNT_6ParamsE,@function
        .size           _ZN7cutlass13device_kernelINS_4gemm6kernel13GemmUniversalIN4cute5tupleIJiiiiEEENS1_10collective13CollectiveMmaINS1_34MainloopSm90TmaGmmaWarpSpecializedILi11ENS5_IJNS4_1CILi2EEENSA_ILi1EEESC_EEENS1_35KernelTmaWarpSpecializedCooperativeEEENS5_IJNSA_ILi128EEENSA_ILi512EEENSA_ILi32EEEEEEaNS5_IJlSC_lEEEaSK_NS4_8TiledMMAINS4_8MMA_AtomIJNS4_4SM904GMMA27MMA_64x256x32_S32S8S8_SS_TNEEEENS4_6LayoutISD_NS5_IJSC_NSA_ILi0EEESS_EEEEENS5_IJNS4_10UnderscoreESV_SV_EEEEENS4_13SM90_TMA_LOADENS4_14ComposedLayoutINS4_7SwizzleILi1ELi4ELi3EEENS4_18smem_ptr_flag_bitsILi8EEENSR_INS5_IJNSA_ILi8EEESI_EEENS5_IJSI_SC_EEEEEEEvNS4_8identityENS4_23SM90_TMA_LOAD_MULTICASTES18_vS19_EENS_8epilogue10collective6detail29Sm90TmaWarpSpecializedAdapterINS1D_15DefaultEpilogueIaSK_SK_NS1C_6thread17LinearCombinationIaLi1EiiLNS1H_9ScaleType4KindE0ELNS_15FloatRoundStyleE2EaEENS1_15EpilogueDefaultEEEEEvvEEEEvNT_6ParamsE,(.L_x_602 - _ZN7cutlass13device_kernelINS_4gemm6kernel13GemmUniversalIN4cute5tupleIJiiiiEEENS1_10collective13CollectiveMmaINS1_34MainloopSm90TmaGmmaWarpSpecializedILi11ENS5_IJNS4_1CILi2EEENSA_ILi1EEESC_EEENS1_35KernelTmaWarpSpecializedCooperativeEEENS5_IJNSA_ILi128EEENSA_ILi512EEENSA_ILi32EEEEEEaNS5_IJlSC_lEEEaSK_NS4_8TiledMMAINS4_8MMA_AtomIJNS4_4SM904GMMA27MMA_64x256x32_S32S8S8_SS_TNEEEENS4_6LayoutISD_NS5_IJSC_NSA_ILi0EEESS_EEEEENS5_IJNS4_10UnderscoreESV_SV_EEEEENS4_13SM90_TMA_LOADENS4_14ComposedLayoutINS4_7SwizzleILi1ELi4ELi3EEENS4_18smem_ptr_flag_bitsILi8EEENSR_INS5_IJNSA_ILi8EEESI_EEENS5_IJSI_SC_EEEEEEEvNS4_8identityENS4_23SM90_TMA_LOAD_MULTICASTES18_vS19_EENS_8epilogue10collective6detail29Sm90TmaWarpSpecializedAdapterINS1D_15DefaultEpilogueIaSK_SK_NS1C_6thread17LinearCombinationIaLi1EiiLNS1H_9ScaleType4KindE0ELNS_15FloatRoundStyleE2EaEENS1_15EpilogueDefaultEEEEEvvEEEEvNT_6ParamsE)
        .other          _ZN7cutlass13device_kernelINS_4gemm6kernel13GemmUniversalIN4cute5tupleIJiiiiEEENS1_10collective13CollectiveMmaINS1_34MainloopSm90TmaGmmaWarpSpecializedILi11ENS5_IJNS4_1CILi2EEENSA_ILi1EEESC_EEENS1_35KernelTmaWarpSpecializedCooperativeEEENS5_IJNSA_ILi128EEENSA_ILi512EEENSA_ILi32EEEEEEaNS5_IJlSC_lEEEaSK_NS4_8TiledMMAINS4_8MMA_AtomIJNS4_4SM904GMMA27MMA_64x256x32_S32S8S8_SS_TNEEEENS4_6LayoutISD_NS5_IJSC_NSA_ILi0EEESS_EEEEENS5_IJNS4_10UnderscoreESV_SV_EEEEENS4_13SM90_TMA_LOADENS4_14ComposedLayoutINS4_7SwizzleILi1ELi4ELi3EEENS4_18smem_ptr_flag_bitsILi8EEENSR_INS5_IJNSA_ILi8EEESI_EEENS5_IJSI_SC_EEEEEEEvNS4_8identityENS4_23SM90_TMA_LOAD_MULTICASTES18_vS19_EENS_8epilogue10collective6detail29Sm90TmaWarpSpecializedAdapterINS1D_15DefaultEpilogueIaSK_SK_NS1C_6thread17LinearCombinationIaLi1EiiLNS1H_9ScaleType4KindE0ELNS_15FloatRoundStyleE2EaEENS1_15EpilogueDefaultEEEEEvvEEEEvNT_6ParamsE,@"STO_CUDA_ENTRY STV_DEFAULT"
_ZN7cutlass13device_kernelINS_4gemm6kernel13GemmUniversalIN4cute5tupleIJiiiiEEENS1_10collective13CollectiveMmaINS1_34MainloopSm90TmaGmmaWarpSpecializedILi11ENS5_IJNS4_1CILi2EEENSA_ILi1EEESC_EEENS1_35KernelTmaWarpSpecializedCooperativeEEENS5_IJNSA_ILi128EEENSA_ILi512EEENSA_ILi32EEEEEEaNS5_IJlSC_lEEEaSK_NS4_8TiledMMAINS4_8MMA_AtomIJNS4_4SM904GMMA27MMA_64x256x32_S32S8S8_SS_TNEEEENS4_6LayoutISD_NS5_IJSC_NSA_ILi0EEESS_EEEEENS5_IJNS4_10UnderscoreESV_SV_EEEEENS4_13SM90_TMA_LOADENS4_14ComposedLayoutINS4_7SwizzleILi1ELi4ELi3EEENS4_18smem_ptr_flag_bitsILi8EEENSR_INS5_IJNSA_ILi8EEESI_EEENS5_IJSI_SC_EEEEEEEvNS4_8identityENS4_23SM90_TMA_LOAD_MULTICASTES18_vS19_EENS_8epilogue10collective6detail29Sm90TmaWarpSpecializedAdapterINS1D_15DefaultEpilogueIaSK_SK_NS1C_6thread17LinearCombinationIaLi1EiiLNS1H_9ScaleType4KindE0ELNS_15FloatRoundStyleE2EaEENS1_15EpilogueDefaultEEEEEvvEEEEvNT_6ParamsE:
[----:B------:R-:W0:Y:S02]  /*0000*/  LDC R1, c[0x0][0x28] ;  /* 0x00000a00ff017b82 */ /* 0x000e240000000800 */
[----:B0-----:R-:W-:Y:S01]  /*0010*/  VIADD R1, R1, 0xfffffd38 ;  /* 0xfffffd3801017836 */ /* 0x001fe20000000000 */
[----:B------:R-:W0:Y:S01]  /*0020*/  S2R R6, SR_TID.X ;  /* 0x0000000000067919 */ /* 0x000e220000002100 */
[----:B------:R-:W-:Y:S01]  /*0030*/  ELECT P0, URZ, PT ;  /* 0x00000000003f782f */ /* 0x000fe20003800000 */
[----:B------:R-:W-:Y:S01]  /*0040*/  BSSY B0, `(.L_x_0) ;  /* 0x000000f000007945 */ /* 0x000fe20003800000 */
[--C-:B0-----:R-:W-:Y:S02]  /*0050*/  SHF.R.U32.HI R0, RZ, 0x5, R6.reuse ;  /* 0x00000005ff007819 */ /* 0x101fe40000011606 */
[----:B------:R-:W-:-:S03]  /*0060*/  SHF.R.U32.HI R3, RZ, 0x7, R6 ;  /* 0x00000007ff037819 */ /* 0x000fc60000011606 */
[----:B------:R-:W0:Y:S04]  /*0070*/  SHFL.IDX PT, R2, R0, RZ, 0x1f ;  /* 0x00001fff00027589 */ /* 0x000e2800000e0000 */
[----:B------:R1:W2:Y:S01]  /*0080*/  SHFL.IDX PT, R5, R3, RZ, 0x1f ;  /* 0x00001fff03057589 */ /* 0x0002a200000e0000 */
[----:B0-----:R-:W-:-:S13]  /*0090*/  ISETP.NE.OR P0, PT, R2, RZ, !P0 ;  /* 0x000000ff0200720c */ /* 0x001fda0004705670 */
[----:B-12---:R-:W-:Y:S05]  /*00a0*/  @P0 BRA `(.L_x_1) ;  /* 0x0000000000200947 */ /* 0x006fea0003800000 */
[----:B------:R-:W-:Y:S02]  /*00b0*/  ULDC.64 UR4, c[0x0][0x198] ;  /* 0x0000660000047ab9 */ /* 0x000fe40000000a00 */
[----:B------:R-:W-:Y:S02]  /*00c0*/  UIADD3 UR6, UP0, UR4, 0xf0, URZ ;  /* 0x000000f004067890 */ /* 0x000fe4000ff1e03f */
[----:B------:R-:W-:Y:S02]  /*00d0*/  UIADD3 UR4, UP1, UR4, 0x1f0, URZ ;  /* 0x000001f004047890 */ /* 0x000fe4000ff3e03f */
[----:B------:R-:W-:Y:S02]  /*00e0*/  UIADD3.X UR7, URZ, UR5, URZ, UP0, !UPT ;  /* 0x000000053f077290 */ /* 0x000fe400087fe43f */
[----:B------:R-:W-:-:S07]  /*00f0*/  UIADD3.X UR5, URZ, UR5, URZ, UP1, !UPT ;  /* 0x000000053f057290 */ /* 0x000fce0008ffe43f */
[----:B------:R0:W-:Y:S02]  /*0100*/  UTMACCTL.PF [UR6] ;  /* 0x00000000060079b9 */ /* 0x0001e40008040000 */
[----:B------:R0:W-:Y:S02]  /*0110*/  UTMACCTL.PF [UR4] ;  /* 0x00000000040079b9 */ /* 0x0001e40008040000 */
[----:B0-----:R-:W-:Y:S01]  /*0120*/  NOP ;  /* 0x0000000000007918 */ /* 0x001fe20000000000 */
.L_x_1:
[----:B------:R-:W-:Y:S05]  /*0130*/  BSYNC B0 ;  /* 0x0000000000007941 */ /* 0x000fea0003800000 */
.L_x_0:
[----:B------:R-:W0:Y:S02]  /*0140*/  SHFL.IDX PT, R3, R0, RZ, 0x1f ;  /* 0x00001fff00037589 */ /* 0x000e2400000e0000 */
[----:B0-----:R-:W-:-:S13]  /*0150*/  ISETP.NE.AND P0, PT, R3, RZ, PT ;  /* 0x000000ff0300720c */ /* 0x001fda0003f05270 */
[----:B------:R-:W-:Y:S05]  /*0160*/  @P0 BRA `(.L_x_2) ;  /* 0x00000000009c0947 */ /* 0x000fea0003800000 */
[----:B------:R-:W-:Y:S01]  /*0170*/  ELECT P0, URZ, PT ;  /* 0x00000000003f782f */ /* 0x000fe20003800000 */
[----:B------:R-:W-:-:S12]  /*0180*/  BSSY B0, `(.L_x_2) ;  /* 0x0000025000007945 */ /* 0x000fd80003800000 */
[----:B------:R-:W-:Y:S05]  /*0190*/  @!P0 BRA `(.L_x_3) ;  /* 0x00000000008c8947 */ /* 0x000fea0003800000 */
[----:B------:R-:W0:Y:S01]  /*01a0*/  S2UR UR8, SR_CgaCtaId ;  /* 0x00000000000879c3 */ /* 0x000e220000008800 */
[----:B------:R-:W-:Y:S01]  /*01b0*/  UMOV UR4, 0x400 ;  /* 0x0000040000047882 */ /* 0x000fe20000000000 */
[----:B------:R-:W-:Y:S01]  /*01c0*/  UMOV UR5, 0x1 ;  /* 0x0000000100057882 */ /* 0x000fe20000000000 */
[----:B------:R-:W-:Y:S02]  /*01d0*/  UMOV UR6, 0x4 ;  /* 0x0000000400067882 */ /* 0x000fe40000000000 */
[----:B------:R-:W-:-:S04]  /*01e0*/  UIADD3 UR6, -UR6, 0x100000, URZ ;  /* 0x0010000006067890 */ /* 0x000fc8000fffe13f */
[----:B------:R-:W-:Y:S02]  /*01f0*/  USHF.L.U32 UR7, UR6, 0xb, URZ ;  /* 0x0000000b06077899 */ /* 0x000fe4000800063f */
[----:B------:R-:W-:Y:S02]  /*0200*/  USHF.L.U32 UR6, UR6, 0x1, URZ ;  /* 0x0000000106067899 */ /* 0x000fe4000800063f */
[----:B0-----:R-:W-:Y:S02]  /*0210*/  ULEA UR8, UR8, UR4, 0x18 ;  /* 0x0000000408087291 */ /* 0x001fe4000f8ec03f */
[----:B------:R-:W-:-:S04]  /*0220*/  UIADD3 UR4, -UR5, 0x100000, URZ ;  /* 0x0010000005047890 */ /* 0x000fc8000fffe13f */
[----:B------:R-:W-:Y:S02]  /*0230*/  USHF.L.U32 UR5, UR4, 0xb, URZ ;  /* 0x0000000b04057899 */ /* 0x000fe4000800063f */
[----:B------:R-:W-:Y:S01]  /*0240*/  USHF.L.U32 UR4, UR4, 0x1, URZ ;  /* 0x0000000104047899 */ /* 0x000fe2000800063f */
[----:B------:R-:W0:Y:S11]  /*0250*/  FENCE.VIEW.ASYNC.S ;  /* 0x00000000000073c6 */ /* 0x000e360000000000 */
[----:B0-----:R0:W1:Y:S01]  /*0260*/  SYNCS.EXCH.64 URZ, [UR8], UR4 ;  /* 0x00000004083f75b2 */ /* 0x0010620008000100 */
[----:B------:R0:W2:Y:S01]  /*0270*/  SYNCS.EXCH.64 URZ, [UR8+0x58], UR6 ;  /* 0x00005806083f75b2 */ /* 0x0000a20008000100 */
[----:B------:R0:W3:Y:S01]  /*0280*/  SYNCS.EXCH.64 URZ, [UR8+0x8], UR4 ;  /* 0x00000804083f75b2 */ /* 0x0000e20008000100 */
[----:B------:R0:W4:Y:S01]  /*0290*/  SYNCS.EXCH.64 URZ, [UR8+0x60], UR6 ;  /* 0x00006006083f75b2 */ /* 0x0001220008000100 */
[----:B------:R0:W0:Y:S01]  /*02a0*/  SYNCS.EXCH.64 URZ, [UR8+0x10], UR4 ;  /* 0x00001004083f75b2 */ /* 0x0000220008000100 */
        /* <DEDUP_REMOVED lines=17> */
[----:B------:R-:W-:Y:S01]  /*03c0*/  NOP ;  /* 0x0000000000007918 */ /* 0x000fe20000000000 */
.L_x_3:
[----:B0-----:R-:W-:Y:S05]  /*03d0*/  BSYNC B0 ;  /* 0x0000000000007941 */ /* 0x001fea0003800000 */
.L_x_2:
[----:B------:R-:W-:Y:S01]  /*03e0*/  SHF.R.S32.HI R4, RZ, 0x1f, R6 ;  /* 0x0000001fff047819 */ /* 0x000fe20000011406 */
[----:B------:R-:W0:Y:S01]  /*03f0*/  SHFL.IDX PT, R0, R0, RZ, 0x1f ;  /* 0x00001fff00007589 */ /* 0x000e2200000e0000 */
[----:B------:R-:W5:Y:S01]  /*0400*/  S2UR UR8, SR_CTAID.X ;  /* 0x00000000000879c3 */ /* 0x000f620000002500 */
[----:B------:R-:W-:Y:S02]  /*0410*/  ELECT P0, URZ, PT ;  /* 0x00000000003f782f */ /* 0x000fe40003800000 */
[----:B------:R-:W-:Y:S01]  /*0420*/  LEA.HI R4, R4, R6, RZ, 0x7 ;  /* 0x0000000604047211 */ /* 0x000fe200078f38ff */
[----:B------:R-:W-:Y:S01]  /*0430*/  ULDC UR4, c[0x0][0x150] ;  /* 0x0000540000047ab9 */ /* 0x000fe20000000800 */
[----:B------:R-:W-:Y:S01]  /*0440*/  NOP ;  /* 0x0000000000007918 */ /* 0x000fe20000000000 */
[----:B------:R-:W-:Y:S01]  /*0450*/  NOP ;  /* 0x0000000000007918 */ /* 0x000fe20000000000 */
[----:B------:R-:W-:Y:S01]  /*0460*/  LOP3.LUT R4, R4, 0xffffff80, RZ, 0xc0, !PT ;  /* 0xffffff8004047812 */ /* 0x000fe200078ec0ff */
[----:B------:R-:W-:Y:S01]  /*0470*/  IMAD.MOV.U32 R19, RZ, RZ, 0x1 ;  /* 0x00000001ff137424 */ /* 0x000fe200078e00ff */
[----:B------:R-:W1:Y:S01]  /*0480*/  LDC R10, c[0x0][0x144] ;  /* 0x00005100ff0a7b82 */ /* 0x000e620000000800 */
[----:B------:R-:W-:-:S02]  /*0490*/  ISETP.NE.AND P3, PT, R5, RZ, PT ;  /* 0x000000ff0500720c */ /* 0x000fc40003f65270 */
[----:B------:R-:W-:Y:S01]  /*04a0*/  IMAD.IADD R8, R6, 0x1, -R4 ;  /* 0x0000000106087824 */ /* 0x000fe200078e0a04 */
[----:B------:R-:W-:Y:S01]  /*04b0*/  SHF.R.S32.HI R6, RZ, 0x1f, R3 ;  /* 0x0000001fff067819 */ /* 0x000fe20000011403 */
[----:B------:R-:W2:Y:S03]  /*04c0*/  S2R R4, SR_CTAID.Y ;  /* 0x0000000000047919 */ /* 0x000ea60000002600 */
[----:B------:R-:W-:Y:S01]  /*04d0*/  SHF.R.S32.HI R7, RZ, 0x1f, R8 ;  /* 0x0000001fff077819 */ /* 0x000fe20000011408 */
[----:B------:R-:W3:Y:S01]  /*04e0*/  LDC R12, c[0x0][0x140] ;  /* 0x00005000ff0c7b82 */ /* 0x000ee20000000800 */
[----:B------:R-:W-:Y:S02]  /*04f0*/  LEA.HI R6, R6, R3, RZ, 0x2 ;  /* 0x0000000306067211 */ /* 0x000fe400078f10ff */
[----:B------:R-:W-:Y:S02]  /*0500*/  LEA.HI R7, R7, R8, RZ, 0x3 ;  /* 0x0000000807077211 */ /* 0x000fe400078f18ff */
[----:B------:R-:W-:-:S02]  /*0510*/  LOP3.LUT R6, R6, 0x3ffffffc, RZ, 0xc0, !PT ;  /* 0x3ffffffc06067812 */ /* 0x000fc400078ec0ff */
[----:B0-----:R-:W-:Y:S02]  /*0520*/  ISETP.NE.OR P0, PT, R0, RZ, !P0 ;  /* 0x000000ff0000720c */ /* 0x001fe40004705670 */
[--C-:B------:R-:W-:Y:S01]  /*0530*/  SHF.R.S32.HI R0, RZ, 0x3, R7.reuse ;  /* 0x00000003ff007819 */ /* 0x100fe20000011407 */
[----:B------:R-:W-:Y:S01]  /*0540*/  IMAD.IADD R6, R3, 0x1, -R6 ;  /* 0x0000000103067824 */ /* 0x000fe200078e0a06 */
[----:B-----5:R-:W-:Y:S02]  /*0550*/  I2FP.F32.U32 R9, UR8 ;  /* 0x0000000800097c45 */ /* 0x020fe40008201000 */
[----:B------:R-:W-:-:S03]  /*0560*/  SHF.R.S32.HI R7, RZ, 0x1f, R7 ;  /* 0x0000001fff077819 */ /* 0x000fc60000011407 */
[----:B------:R-:W-:Y:S01]  /*0570*/  FMUL R9, R9, UR4 ;  /* 0x0000000409097c20 */ /* 0x000fe20008400000 */
[----:B------:R-:W-:Y:S01]  /*0580*/  LEA.HI R7, R7, R0, RZ, 0x2 ;  /* 0x0000000007077211 */ /* 0x000fe200078f10ff */
[----:B------:R-:W-:Y:S02]  /*0590*/  ULDC UR4, c[0x0][0x154] ;  /* 0x0000550000047ab9 */ /* 0x000fe40000000800 */
[----:B------:R-:W-:Y:S01]  /*05a0*/  VOTEU.ALL UP0, P0 ;  /* 0x00000000003f7886 */ /* 0x000fe20000000000 */
[----:B------:R-:W-:Y:S01]  /*05b0*/  LOP3.LUT R7, R7, 0xfffffffc, RZ, 0xc0, !PT ;  /* 0xfffffffc07077812 */ /* 0x000fe200078ec0ff */
[----:B------:R-:W0:Y:S01]  /*05c0*/  F2I.U32.TRUNC.NTZ R9, R9 ;  /* 0x0000000900097305 */ /* 0x000e22000020f000 */
[----:B------:R-:W-:Y:S01]  /*05d0*/  VOTEU.ALL UP1, P0 ;  /* 0x00000000003f7886 */ /* 0x000fe20000020000 */
[----:B---3--:R-:W-:Y:S01]  /*05e0*/  ISETP.EQ.U32.AND P2, PT, R12, 0x1, PT ;  /* 0x000000010c00780c */ /* 0x008fe20003f42070 */
[----:B------:R-:W3:Y:S01]  /*05f0*/  @!UP0 S2UR UR7, SR_CgaCtaId ;  /* 0x00000000000789c3 */ /* 0x000ee20000008800 */
[----:B------:R-:W-:Y:S01]  /*0600*/  IMAD.IADD R7, R0, 0x1, -R7 ;  /* 0x0000000100077824 */ /* 0x000fe200078e0a07 */
[----:B------:R-:W-:Y:S01]  /*0610*/  @!UP0 UMOV UR6, 0x400 ;  /* 0x0000040000068882 */ /* 0x000fe20000000000 */
[----:B--2---:R-:W-:-:S02]  /*0620*/  I2FP.F32.U32 R3, R4 ;  /* 0x0000000400037245 */ /* 0x004fc40000201000 */
[----:B------:R-:W-:-:S03]  /*0630*/  IMAD R22, R6, 0x4, R7 ;  /* 0x0000000406167824 */ /* 0x000fc600078e0207 */
[----:B------:R-:W-:Y:S01]  /*0640*/  FMUL R11, R3, UR4 ;  /* 0x00000004030b7c20 */ /* 0x000fe20008400000 */
[----:B------:R-:W2:Y:S01]  /*0650*/  LDC R7, c[0x0][0x148] ;  /* 0x00005200ff077b82 */ /* 0x000ea20000000800 */
[----:B------:R-:W-:Y:S01]  /*0660*/  LEA.HI R0, R22, R22, RZ, 0x1 ;  /* 0x0000001616007211 */ /* 0x000fe200078f08ff */
[----:B------:R-:W-:Y:S01]  /*0670*/  UMOV UR4, 0x20 ;  /* 0x0000002000047882 */ /* 0x000fe20000000000 */
[----:B0-----:R-:W-:Y:S01]  /*0680*/  IMAD.MOV R13, RZ, RZ, -R9 ;  /* 0x000000ffff0d7224 */ /* 0x001fe200078e0a09 */
[----:B------:R-:W-:Y:S01]  /*0690*/  SHF.R.S32.HI R3, RZ, 0x1f, R2 ;  /* 0x0000001fff037819 */ /* 0x000fe20000011402 */
[----:B------:R-:W0:Y:S01]  /*06a0*/  F2I.U32.TRUNC.NTZ R11, R11 ;  /* 0x0000000b000b7305 */ /* 0x000e22000020f000 */
[----:B------:R-:W-:Y:S01]  /*06b0*/  LOP3.LUT R9, R0, 0xfffffffe, RZ, 0xc0, !PT ;  /* 0xfffffffe00097812 */ /* 0x000fe200078ec0ff */
[----:B-1----:R-:W-:Y:S01]  /*06c0*/  IMAD R6, R10, R13, UR8 ;  /* 0x000000080a067e24 */ /* 0x002fe2000f8e020d */
[----:B------:R-:W-:Y:S01]  /*06d0*/  LEA.HI R3, R3, R2, RZ, 0x2 ;  /* 0x0000000203037211 */ /* 0x000fe200078f10ff */
[----:B------:R-:W-:Y:S01]  /*06e0*/  VIADD R10, R5, 0xffffffff ;  /* 0xffffffff050a7836 */ /* 0x000fe20000000000 */
[----:B------:R-:W-:-:S04]  /*06f0*/  @!UP0 UIADD3 UR4, -UR4, 0x100000, URZ ;  /* 0x0010000004048890 */ /* 0x000fc8000fffe13f */
[----:B------:R-:W-:Y:S02]  /*0700*/  @!UP0 USHF.L.U32 UR5, UR4, 0xb, URZ ;  /* 0x0000000b04058899 */ /* 0x000fe4000800063f */
[----:B------:R-:W-:Y:S01]  /*0710*/  @!UP0 USHF.L.U32 UR4, UR4, 0x1, URZ ;  /* 0x0000000104048899 */ /* 0x000fe2000800063f */
[----:B------:R-:W-:Y:S01]  /*0720*/  IMAD.IADD R9, R22, 0x1, -R9 ;  /* 0x0000000116097824 */ /* 0x000fe200078e0a09 */
[----:B------:R-:W-:Y:S02]  /*0730*/  LOP3.LUT R3, R3, 0xfffffffc, RZ, 0xc0, !PT ;  /* 0xfffffffc03037812 */ /* 0x000fe400078ec0ff */
[----:B------:R-:W-:Y:S01]  /*0740*/  ISETP.GE.U32.AND P6, PT, R10, 0x2, PT ;  /* 0x000000020a00780c */ /* 0x000fe20003fc6070 */
[----:B---3--:R-:W-:Y:S01]  /*0750*/  @!UP0 ULEA UR6, UR7, UR6, 0x18 ;  /* 0x0000000607068291 */ /* 0x008fe2000f8ec03f */
[----:B------:R-:W-:Y:S01]  /*0760*/  ISETP.NE.AND P4, PT, R9, R6, PT ;  /* 0x000000060900720c */ /* 0x000fe20003f85270 */
[----:B------:R-:W-:Y:S01]  /*0770*/  IMAD.SHL.U32 R9, R22, 0x4, RZ ;  /* 0x0000000416097824 */ /* 0x000fe200078e00ff */
[----:B------:R-:W-:Y:S01]  /*0780*/  VOTEU.ALL UP0, P0 ;  /* 0x00000000003f7886 */ /* 0x000fe20000000000 */
[----:B------:R-:W-:Y:S01]  /*0790*/  IMAD.IADD R0, R2, 0x1, -R3 ;  /* 0x0000000102007824 */ /* 0x000fe200078e0a03 */
[----:B------:R-:W-:Y:S01]  /*07a0*/  LOP3.LUT P0, RZ, R8, 0x7, RZ, 0xc0, !PT ;  /* 0x0000000708ff7812 */ /* 0x000fe2000780c0ff */
[----:B0-----:R-:W-:Y:S01]  /*07b0*/  IMAD.MOV R14, RZ, RZ, -R11 ;  /* 0x000000ffff0e7224 */ /* 0x001fe200078e0a0b */
[----:B------:R-:W-:-:S02]  /*07c0*/  LOP3.LUT R22, R22, 0xc, R9, 0x78, !PT ;  /* 0x0000000c16167812 */ /* 0x000fc400078e7809 */
[----:B------:R-:W-:Y:S01]  /*07d0*/  ISETP.NE.AND P1, PT, R0, 0x3, PT ;  /* 0x000000030000780c */ /* 0x000fe20003f25270 */
[----:B--2---:R-:W-:Y:S01]  /*07e0*/  IMAD R3, R7, R14, R4 ;  /* 0x0000000e07037224 */ /* 0x004fe200078e0204 */
[----:B------:R-:W-:Y:S01]  /*07f0*/  ISETP.LT.U32.AND P0, PT, R22, 0x2, !P0 ;  /* 0x000000021600780c */ /* 0x000fe20004701070 */
[----:B------:R-:W0:Y:S02]  /*0800*/  FENCE.VIEW.ASYNC.S ;  /* 0x00000000000073c6 */ /* 0x000e240000000000 */
[----:B0-----:R0:W1:Y:S01]  /*0810*/  @!UP0 SYNCS.EXCH.64 URZ, [UR6+0xc0], UR4 ;  /* 0x0000c004063f85b2 */ /* 0x0010620008000100 */
[----:B------:R-:W-:Y:S02]  /*0820*/  ISETP.EQ.OR P1, PT, R0, RZ, !P1 ;  /* 0x000000ff0000720c */ /* 0x000fe40004f22670 */
[----:B------:R-:W-:Y:S02]  /*0830*/  @P4 LEA.HI R2, R22, R22, RZ, 0x1 ;  /* 0x0000001616024211 */ /* 0x000fe400078f08ff */
[----:B------:R-:W-:-:S02]  /*0840*/  ISETP.EQ.AND P1, PT, R5, RZ, P1 ;  /* 0x000000ff0500720c */ /* 0x000fc40000f22270 */
[----:B------:R-:W-:Y:S02]  /*0850*/  @P4 SHF.R.S32.HI R2, RZ, 0x1, R2 ;  /* 0x00000001ff024819 */ /* 0x000fe40000011402 */
[----:B------:R-:W-:Y:S02]  /*0860*/  SEL R8, RZ, 0x1, !P0 ;  /* 0x00000001ff087807 */ /* 0x000fe40004000000 */
[----:B------:R-:W-:Y:S02]  /*0870*/  @P4 ISETP.NE.AND P5, PT, R2, R3, PT ;  /* 0x000000030200420c */ /* 0x000fe40003fa5270 */
[----:B------:R-:W-:Y:S02]  /*0880*/  SEL R2, RZ, 0x1, !P1 ;  /* 0x00000001ff027807 */ /* 0x000fe40004800000 */
[----:B------:R-:W-:Y:S01]  /*0890*/  @P4 SEL R19, RZ, 0x1, P5 ;  /* 0x00000001ff134807 */ /* 0x000fe20002800000 */
[----:B------:R0:W2:Y:S01]  /*08a0*/  @!UP1 SYNCS.EXCH.64 URZ, [UR6+0xc8], UR4 ;  /* 0x0000c804063f95b2 */ /* 0x0000a20008000100 */
[----:B------:R-:W-:Y:S01]  /*08b0*/  SEL R2, R2, 0x2, P6 ;  /* 0x0000000202027807 */ /* 0x000fe20003000000 */
[----:B------:R-:W-:Y:S01]  /*08c0*/  NOP ;  /* 0x0000000000007918 */ /* 0x000fe20000000000 */
[----:B------:R-:W-:-:S03]  /*08d0*/  LOP3.LUT R19, R19, R8, RZ, 0xc0, !PT ;  /* 0x0000000813137212 */ /* 0x000fc600078ec0ff */
[----:B------:R0:W-:Y:S01]  /*08e0*/  STL [R1+0x200], R2 ;  /* 0x0002000201007387 */ /* 0x0001e20000100800 */
[----:B------:R-:W-:Y:S05]  /*08f0*/  @!P2 BRA `(.L_x_4) ;  /* 0x000000000008a947 */ /* 0x000fea0003800000 */
[----:B-12-4-:R-:W-:Y:S01]  /*0900*/  UCGABAR_ARV ;  /* 0x00000000000079c7 */ /* 0x016fe20008000000 */
[----:B------:R-:W-:Y:S05]  /*0910*/  BRA `(.L_x_5) ;  /* 0x0000000000047947 */ /* 0x000fea0003800000 */
.L_x_4:
[----:B-12-4-:R-:W-:Y:S01]  /*0920*/  NOP ;  /* 0x0000000000007918 */ /* 0x016fe20000000000 */
.L_x_5:
[----:B0-----:R-:W0:Y:S01]  /*0930*/  LDC R2, c[0x0][0x65c] ;  /* 0x00019700ff027b82 */ /* 0x001e220000000800 */
[----:B------:R-:W-:Y:S01]  /*0940*/  IMAD.MOV.U32 R3, RZ, RZ, RZ ;  /* 0x000000ffff037224 */ /* 0x000fe200078e00ff */
[----:B0-----:R-:W-:Y:S01]  /*0950*/  ISETP.NE.AND P1, PT, R2, 0x1, PT ;  /* 0x000000010200780c */ /* 0x001fe20003f25270 */
[----:B------:R-:W-:-:S12]  /*0960*/  IMAD.U32 R2, RZ, RZ, UR8 ;  /* 0x00000008ff027e24 */ /* 0x000fd8000f8e00ff */
[----:B------:R-:W0:Y:S01]  /*0970*/  @P1 LDC R9, c[0x0][0x10] ;  /* 0x00000400ff091b82 */ /* 0x000e220000000800 */
[----:B------:R-:W-:Y:S02]  /*0980*/  @P1 IMAD.MOV.U32 R5, RZ, RZ, RZ ;  /* 0x000000ffff051224 */ /* 0x000fe400078e00ff */
[----:B------:R-:W-:-:S05]  /*0990*/  @P1 IMAD.MOV.U32 R13, RZ, RZ, RZ ;  /* 0x000000ffff0d1224 */ /* 0x000fca00078e00ff */
[----:B------:R-:W1:Y:S01]  /*09a0*/  @!P1 LDC R11, c[0x0][0xc] ;  /* 0x00000300ff0b9b82 */ /* 0x000e620000000800 */
[----:B0-----:R-:W-:-:S04]  /*09b0*/  @P1 IMAD.WIDE.U32 R8, R9, UR8, R4 ;  /* 0x0000000809081c25 */ /* 0x001fc8000f8e0004 */
[----:B------:R-:W-:Y:S02]  /*09c0*/  @P1 IMAD.MOV.U32 R15, RZ, RZ, R8 ;  /* 0x000000ffff0f1224 */ /* 0x000fe400078e0008 */
[----:B------:R-:W-:Y:S02]  /*09d0*/  @P1 IMAD.IADD R18, R9, 0x1, R13 ;  /* 0x0000000109121824 */ /* 0x000fe400078e020d */
[----:B-1----:R-:W-:-:S04]  /*09e0*/  @!P1 IMAD.WIDE.U32 R2, R4, R11, R2 ;  /* 0x0000000b04029225 */ /* 0x002fc800078e0002 */
[----:B------:R-:W-:Y:S02]  /*09f0*/  @!P1 IMAD.MOV.U32 R15, RZ, RZ, R2 ;  /* 0x000000ffff0f9224 */ /* 0x000fe400078e0002 */
[----:B------:R-:W-:-:S03]  /*0a00*/  @!P1 IMAD.MOV.U32 R18, RZ, RZ, R3 ;  /* 0x000000ffff129224 */ /* 0x000fc600078e0003 */
[----:B------:R0:W-:Y:S04]  /*0a10*/  STL [R1+0x208], R15 ;  /* 0x0002080f01007387 */ /* 0x0001e80000100800 */
[----:B------:R0:W-:Y:S01]  /*0a20*/  STL [R1+0x204], R18 ;  /* 0x0002041201007387 */ /* 0x0001e20000100800 */
[----:B------:R-:W-:Y:S05]  /*0a30*/  @!P2 BRA `(.L_x_6) ;  /* 0x00000000000ca947 */ /* 0x000fea0003800000 */
[----:B------:R-:W-:Y:S01]  /*0a40*/  UCGABAR_WAIT ;  /* 0x0000000000007dc7 */ /* 0x000fe20008000000 */
[----:B------:R-:W-:Y:S01]  /*0a50*/  CCTL.IVALL ;  /* 0x00000000ff00798f */ /* 0x000fe20002000000 */
[----:B------:R-:W-:Y:S05]  /*0a60*/  BRA `(.L_x_7) ;  /* 0x0000000000047947 */ /* 0x000fea0003800000 */
.L_x_6:
[----:B------:R-:W-:Y:S06]  /*0a70*/  BAR.SYNC.DEFER_BLOCKING 0x0 ;  /* 0x0000000000007b1d */ /* 0x000fec0000010000 */
.L_x_7:
[----:B------:R-:W-:Y:S05]  /*0a80*/  @!P3 BRA `(.L_x_8) ;  /* 0x0000010c006cb947 */ /* 0x000fea0003800000 */
[----:B------:R-:W-:-:S13]  /*0a90*/  ISETP.GT.U32.AND P0, PT, R10, 0x1, PT ;  /* 0x000000010a00780c */ /* 0x000fda0003f04070 */
[----:B------:R-:W-:Y:S05]  /*0aa0*/  @P0 EXIT ;  /* 0x000000000000094d */ /* 0x000fea0003800000 */
[----:B------:R-:W-:Y:S01]  /*0ab0*/  ULDC.64 UR4, c[0x0][0x650] ;  /* 0x0001940000047ab9 */ /* 0x000fe20000000a00 */
[----:B------:R-:W-:Y:S01]  /*0ac0*/  PRMT R0, RZ, 0x7610, R0 ;  /* 0x00007610ff007816 */ /* 0x000fe20000000000 */
[----:B------:R-:W-:Y:S01]  /*0ad0*/  IMAD.MOV.U32 R23, RZ, RZ, -0x1 ;  /* 0xffffffffff177424 */ /* 0x000fe200078e00ff */
[----:B------:R-:W-:Y:S01]  /*0ae0*/  ISETP.GE.U32.AND P0, PT, R15, UR4, PT ;  /* 0x000000040f007c0c */ /* 0x000fe2000bf06070 */
[----:B------:R-:W-:Y:S02]  /*0af0*/  IMAD.MOV.U32 R153, RZ, RZ, -0x1 ;  /* 0xffffffffff997424 */ /* 0x000fe400078e00ff */
[----:B------:R-:W-:Y:S01]  /*0b00*/  IMAD.MOV.U32 R152, RZ, RZ, -0x1 ;  /* 0xffffffffff987424 */ /* 0x000fe200078e00ff */
[----:B------:R-:W-:-:S13]  /*0b10*/  ISETP.GE.U32.AND.EX P0, PT, R18, UR5, PT, P0 ;  /* 0x0000000512007c0c */ /* 0x000fda000bf06100 */
[----:B------:R-:W-:Y:S05]  /*0b20*/  @P0 BRA `(.L_x_9) ;  /* 0x0000000400300947 */ /* 0x000fea0003800000 */
[----:B------:R-:W1:Y:S01]  /*0b30*/  LDC.64 R16, c[0x0][0x628] ;  /* 0x00018a00ff107b82 */ /* 0x000e620000000a00 */
[----:B------:R-:W-:Y:S02]  /*0b40*/  IMAD.MOV.U32 R2, RZ, RZ, R15 ;  /* 0x000000ffff027224 */ /* 0x000fe400078e000f */
[----:B------:R-:W-:-:S05]  /*0b50*/  IMAD.MOV.U32 R3, RZ, RZ, R18 ;  /* 0x000000ffff037224 */ /* 0x000fca00078e0012 */
[----:B------:R-:W2:Y:S08]  /*0b60*/  LDC R0, c[0x0][0x630] ;  /* 0x00018c00ff007b82 */ /* 0x000eb00000000800 */
[----:B------:R-:W3:Y:S01]  /*0b70*/  LDC.64 R20, c[0x0][0x620] ;  /* 0x00018800ff147b82 */ /* 0x000ee20000000a00 */
[----:B-1----:R-:W-:-:S04]  /*0b80*/  ISETP.NE.U32.AND P0, PT, R16, RZ, PT ;  /* 0x000000ff1000720c */ /* 0x002fc80003f05070 */
[----:B------:R-:W-:-:S13]  /*0b90*/  ISETP.NE.AND.EX P0, PT, R17, RZ, PT, P0 ;  /* 0x000000ff1100720c */ /* 0x000fda0003f05300 */
[----:B--23--:R-:W-:Y:S05]  /*0ba0*/  @!P0 BRA `(.L_x_10) ;  /* 0x0000000000288947 */ /* 0x00cfea0003800000 */
[----:B------:R-:W1:Y:S02]  /*0bb0*/  LDC R11, c[0x0][0x634] ;  /* 0x00018d00ff0b7b82 */ /* 0x000e640000000800 */
[----:B-1----:R-:W-:-:S05]  /*0bc0*/  IADD3 R11, P0, R15, R11, RZ ;  /* 0x0000000b0f0b7210 */ /* 0x002fca0007f1e0ff */
[----:B------:R-:W-:-:S04]  /*0bd0*/  IMAD.X R13, RZ, RZ, R18, P0 ;  /* 0x000000ffff0d7224 */ /* 0x000fc800000e0612 */
[----:B------:R-:W-:-:S04]  /*0be0*/  IMAD.WIDE.U32 R2, R13, R16, RZ ;  /* 0x000000100d027225 */ /* 0x000fc800078e00ff */
[----:B------:R-:W-:-:S04]  /*0bf0*/  IMAD.WIDE.U32 R8, P0, R11, R17, R2 ;  /* 0x000000110b087225 */ /* 0x000fc80007800002 */
[----:B------:R-:W-:-:S04]  /*0c00*/  IMAD.WIDE.U32 R2, R11, R16, RZ ;  /* 0x000000100b027225 */ /* 0x000fc800078e00ff */
[----:B------:R-:W-:Y:S01]  /*0c10*/  IMAD.X R11, RZ, RZ, RZ, P0 ;  /* 0x000000ffff0b7224 */ /* 0x000fe200000e06ff */
[----:B------:R-:W-:Y:S01]  /*0c20*/  IADD3 RZ, P0, R3, R8, RZ ;  /* 0x0000000803ff7210 */ /* 0x000fe20007f1e0ff */
[----:B------:R-:W-:-:S04]  /*0c30*/  IMAD.MOV.U32 R10, RZ, RZ, R9 ;  /* 0x000000ffff0a7224 */ /* 0x000fc800078e0009 */
[----:B------:R-:W-:-:S08]  /*0c40*/  IMAD.WIDE.U32.X R2, R13, R17, R10, P0 ;  /* 0x000000110d027225 */ /* 0x000fd000000e040a */
.L_x_10:
[----:B------:R-:W1:Y:S01]  /*0c50*/  LDC.64 R16, c[0x0][0x640] ;  /* 0x00019000ff107b82 */ /* 0x000e620000000a00 */
[-C--:B------:R-:W-:Y:S01]  /*0c60*/  SHF.R.U64 R152, R2, R0.reuse, R3 ;  /* 0x0000000002987219 */ /* 0x080fe20000001203 */
[----:B------:R-:W-:Y:S01]  /*0c70*/  IMAD.MOV.U32 R2, RZ, RZ, R15 ;  /* 0x000000ffff027224 */ /* 0x000fe200078e000f */
[----:B------:R-:W-:Y:S01]  /*0c80*/  SHF.R.U32.HI R0, RZ, R0, R3 ;  /* 0x00000000ff007219 */ /* 0x000fe20000011603 */
[----:B------:R-:W-:Y:S01]  /*0c90*/  IMAD R25, R7, R14, R4 ;  /* 0x0000000e07197224 */ /* 0x000fe200078e0204 */
[----:B------:R-:W-:-:S03]  /*0ca0*/  IADD3 R5, P0, RZ, -R152, RZ ;  /* 0x80000098ff057210 */ /* 0x000fc60007f1e0ff */
[----:B------:R-:W2:Y:S02]  /*0cb0*/  LDC R8, c[0x0][0x618] ;  /* 0x00018600ff087b82 */ /* 0x000ea40000000800 */
[----:B------:R-:W-:-:S04]  /*0cc0*/  IMAD.X R3, RZ, RZ, ~R0, P0 ;  /* 0x000000ffff037224 */ /* 0x000fc800000e0e00 */
[-C--:B------:R-:W-:Y:S02]  /*0cd0*/  IMAD R0, R3, R20.reuse, RZ ;  /* 0x0000001403007224 */ /* 0x080fe400078e02ff */
[----:B------:R-:W3:Y:S01]  /*0ce0*/  LDC R12, c[0x0][0x608] ;  /* 0x00018200ff0c7b82 */ /* 0x000ee20000000800 */
[----:B------:R-:W-:Y:S02]  /*0cf0*/  IMAD.MOV.U32 R3, RZ, RZ, R18 ;  /* 0x000000ffff037224 */ /* 0x000fe400078e0012 */
[----:B------:R-:W-:-:S05]  /*0d00*/  IMAD.WIDE.U32 R2, R5, R20, R2 ;  /* 0x0000001405027225 */ /* 0x000fca00078e0002 */
[----:B------:R-:W4:Y:S01]  /*0d10*/  LDC R13, c[0x0][0x658] ;  /* 0x00019600ff0d7b82 */ /* 0x000f220000000800 */
[----:B------:R-:W-:Y:S01]  /*0d20*/  IMAD R5, R5, R21, R0 ;  /* 0x0000001505057224 */ /* 0x000fe200078e0200 */
[----:B-1----:R-:W-:Y:S01]  /*0d30*/  ISETP.NE.U32.AND P0, PT, R16, RZ, PT ;  /* 0x000000ff1000720c */ /* 0x002fe20003f05070 */
[----:B------:R-:W-:Y:S02]  /*0d40*/  IMAD.MOV.U32 R0, RZ, RZ, -0x1 ;  /* 0xffffffffff007424 */ /* 0x000fe400078e00ff */
[----:B------:R-:W-:Y:S01]  /*0d50*/  IMAD.IADD R3, R3, 0x1, R5 ;  /* 0x0000000103037824 */ /* 0x000fe200078e0205 */
[----:B------:R-:W-:Y:S02]  /*0d60*/  ISETP.NE.AND.EX P0, PT, R17, RZ, PT, P0 ;  /* 0x000000ff1100720c */ /* 0x000fe40003f05300 */
[----:B------:R-:W1:Y:S02]  /*0d70*/  LDC R23, c[0x0][0x600] ;  /* 0x00018000ff177b82 */ /* 0x000e640000000800 */
[----:B--2---:R-:W-:-:S02]  /*0d80*/  SHF.R.U64 R10, R2, R8, R3 ;  /* 0x00000008020a7219 */ /* 0x004fc40000001203 */
[----:B------:R-:W-:-:S04]  /*0d90*/  SHF.R.U32.HI R3, RZ, R8, R3 ;  /* 0x00000008ff037219 */ /* 0x000fc80000011603 */
[----:B0-----:R-:W0:Y:S01]  /*0da0*/  LDC R15, c[0x0][0x648] ;  /* 0x00019200ff0f7b82 */ /* 0x001e220000000800 */
[-CC-:B---3--:R-:W-:Y:S02]  /*0db0*/  SHF.R.U64 R20, R10, R12.reuse, R3.reuse ;  /* 0x0000000c0a147219 */ /* 0x188fe40000001203 */
[----:B------:R-:W-:Y:S01]  /*0dc0*/  SHF.R.U32.HI R2, RZ, R12, R3 ;  /* 0x0000000cff027219 */ /* 0x000fe20000011603 */
[----:B------:R-:W-:-:S04]  /*0dd0*/  IMAD.MOV.U32 R12, RZ, RZ, 0x1 ;  /* 0x00000001ff0c7424 */ /* 0x000fc800078e00ff */
[----:B------:R-:W2:Y:S01]  /*0de0*/  LDC R21, c[0x0][0x638] ;  /* 0x00018e00ff157b82 */ /* 0x000ea20000000800 */
[-CC-:B----4-:R-:W-:Y:S02]  /*0df0*/  SHF.R.U64 R14, R20, R13.reuse, R2.reuse ;  /* 0x0000000d140e7219 */ /* 0x190fe40000001202 */
[-C--:B------:R-:W-:Y:S02]  /*0e00*/  SHF.L.U32 R0, R0, R13.reuse, RZ ;  /* 0x0000000d00007219 */ /* 0x080fe400000006ff */
[----:B------:R-:W-:Y:S01]  /*0e10*/  SHF.R.U32.HI R3, RZ, R13, R2 ;  /* 0x0000000dff037219 */ /* 0x000fe20000011602 */
[----:B------:R-:W-:Y:S01]  /*0e20*/  IMAD.MOV.U32 R2, RZ, RZ, R14 ;  /* 0x000000ffff027224 */ /* 0x000fe200078e000e */
[----:B------:R-:W-:Y:S01]  /*0e30*/  LOP3.LUT R7, RZ, R0, RZ, 0x33, !PT ;  /* 0x00000000ff077212 */ /* 0x000fe200078e33ff */
[----:B------:R-:W3:Y:S01]  /*0e40*/  LDC R18, c[0x0][0x610] ;  /* 0x00018400ff127b82 */ /* 0x000ee20000000800 */
[----:B------:R-:W-:Y:S05]  /*0e50*/  @!P0 BRA `(.L_x_11) ;  /* 0x0000000000288947 */ /* 0x000fea0003800000 */
[----:B------:R-:W4:Y:S02]  /*0e60*/  LDC R9, c[0x0][0x64c] ;  /* 0x00019300ff097b82 */ /* 0x000f240000000800 */
[----:B----4-:R-:W-:-:S05]  /*0e70*/  IADD3 R9, P0, R14, R9, RZ ;  /* 0x000000090e097210 */ /* 0x010fca0007f1e0ff */
        /* <DEDUP_REMOVED lines=8> */
.L_x_11:
[----:B0-----:R-:W-:Y:S01]  /*0f00*/  SHF.R.U64 R2, R2, R15, R3 ;  /* 0x0000000f02027219 */ /* 0x001fe20000001203 */
[----:B-1----:R-:W-:Y:S01]  /*0f10*/  VIADD R3, R23, 0xffffffff ;  /* 0xffffffff17037836 */ /* 0x002fe20000000000 */
[----:B------:R-:W-:Y:S02]  /*0f20*/  SHF.L.U32 R0, R12, R13, RZ ;  /* 0x0000000d0c007219 */ /* 0x000fe400000006ff */
[----:B------:R-:W-:Y:S01]  /*0f30*/  LOP3.LUT R7, R20, R7, RZ, 0xc0, !PT ;  /* 0x0000000714077212 */ /* 0x000fe200078ec0ff */
[----:B------:R-:W-:Y:S01]  /*0f40*/  IMAD.MOV R4, RZ, RZ, -R2 ;  /* 0x000000ffff047224 */ /* 0x000fe200078e0a02 */
[----:B------:R-:W-:Y:S02]  /*0f50*/  SEL R6, R6, R25, !P1 ;  /* 0x0000001906067207 */ /* 0x000fe40004800000 */
[----:B------:R-:W-:Y:S01]  /*0f60*/  LOP3.LUT R3, R10, R3, RZ, 0xc0, !PT ;  /* 0x000000030a037212 */ /* 0x000fe200078ec0ff */
[----:B------:R-:W-:Y:S02]  /*0f70*/  IMAD R7, R0, R2, R7 ;  /* 0x0000000200077224 */ /* 0x000fe400078e0207 */
[----:B--2---:R-:W-:-:S02]  /*0f80*/  IMAD R0, R4, R21, R14 ;  /* 0x0000001504007224 */ /* 0x004fc400078e020e */
[----:B---3--:R-:W-:Y:S02]  /*0f90*/  IMAD R6, R7, R18, R6 ;  /* 0x0000001207067224 */ /* 0x008fe400078e0206 */
[----:B------:R-:W-:Y:S02]  /*0fa0*/  IMAD R23, R0, R23, R3 ;  /* 0x0000001700177224 */ /* 0x000fe400078e0203 */
[----:B------:R-:W-:-:S03]  /*0fb0*/  IMAD.MOV.U32 R2, RZ, RZ, 0x1 ;  /* 0x00000001ff027424 */ /* 0x000fc600078e00ff */
[----:B------:R-:W-:Y:S02]  /*0fc0*/  SEL R153, R23, R6, !P1 ;  /* 0x0000000617997207 */ /* 0x000fe40004800000 */
[----:B------:R-:W-:Y:S02]  /*0fd0*/  PRMT R0, R2, 0x7610, R0 ;  /* 0x0000761002007816 */ /* 0x000fe40000000000 */
[----:B------:R-:W-:-:S07]  /*0fe0*/  SEL R23, R6, R23, !P1 ;  /* 0x0000001706177207 */ /* 0x000fce0004800000 */
.L_x_9:
[----:B------:R-:W-:-:S08]  /*0ff0*/  NOP ;  /* 0x0000000000007918 */ /* 0x000fd00000000000 */
[----:B------:R-:W1:Y:S02]  /*1000*/  USETMAXREG.TRY_ALLOC.CTAPOOL UP0, 0xf0 ;  /* 0x000000f0000079c8 */ /* 0x000e640008000600 */
[----:B-1----:R-:W-:-:S13]  /*1010*/  PLOP3.LUT P0, PT, PT, PT, UP0, 0x80, 0x0 ;  /* 0x000000000000781c */ /* 0x002fda0003f0f008 */
[----:B------:R-:W-:Y:S05]  /*1020*/  @!P0 BRA `(.L_x_9) ;  /* 0xfffffffc00f08947 */ /* 0x000fea000383ffff */
[----:B------:R-:W-:Y:S01]  /*1030*/  ULDC.64 UR4, c[0x0][0x598] ;  /* 0x0001660000047ab9 */ /* 0x000fe20000000a00 */
[----:B------:R-:W-:Y:S01]  /*1040*/  ULDC.64 UR36, c[0x0][0x208] ;  /* 0x0000820000247ab9 */ /* 0x000fe20000000a00 */
[----:B------:R-:W-:-:S04]  /*1050*/  ISETP.NE.U32.AND P0, PT, RZ, UR4, PT ;  /* 0x00000004ff007c0c */ /* 0x000fc8000bf05070 */
[----:B------:R-:W-:-:S13]  /*1060*/  ISETP.NE.AND.EX P0, PT, RZ, UR5, PT, P0 ;  /* 0x00000005ff007c0c */ /* 0x000fda000bf05300 */
[----:B------:R-:W-:Y:S05]  /*1070*/  @!P0 BRA `(.L_x_12) ;  /* 0x00000000001c8947 */ /* 0x000fea0003800000 */
[----:B------:R-:W1:Y:S02]  /*1080*/  LDC.64 R2, c[0x0][0x598] ;  /* 0x00016600ff027b82 */ /* 0x000e640000000a00 */
[----:B-1----:R-:W2:Y:S02]  /*1090*/  LDG.E.64 R2, desc[UR36][R2.64] ;  /* 0x0000002402027981 */ /* 0x002ea4000c1e1b00 */
[----:B--2---:R-:W-:-:S04]  /*10a0*/  ISETP.NE.U32.AND P0, PT, R2, RZ, PT ;  /* 0x000000ff0200720c */ /* 0x004fc80003f05070 */
[----:B------:R-:W-:-:S13]  /*10b0*/  ISETP.NE.AND.EX P0, PT, R3, RZ, PT, P0 ;  /* 0x000000ff0300720c */ /* 0x000fda0003f05300 */
[----:B------:R-:W-:Y:S05]  /*10c0*/  @!P0 BRA `(.L_x_12) ;  /* 0x0000000000088947 */ /* 0x000fea0003800000 */
[----:B------:R1:W5:Y:S01]  /*10d0*/  LD.E R17, desc[UR36][R2.64] ;  /* 0x0000002402117980 */ /* 0x000362000c101900 */
[----:B------:R-:W-:Y:S05]  /*10e0*/  BRA `(.L_x_13) ;  /* 0x0000000000247947 */ /* 0x000fea0003800000 */
.L_x_12:
[----:B------:R-:W-:Y:S02]  /*10f0*/  ULDC.64 UR4, c[0x0][0x588] ;  /* 0x0001620000047ab9 */ /* 0x000fe40000000a00 */
[----:B------:R-:W-:-:S04]  /*1100*/  ISETP.NE.U32.AND P0, PT, RZ, UR4, PT ;  /* 0x00000004ff007c0c */ /* 0x000fc8000bf05070 */
[----:B------:R-:W-:-:S13]  /*1110*/  ISETP.NE.AND.EX P0, PT, RZ, UR5, PT, P0 ;  /* 0x00000005ff007c0c */ /* 0x000fda000bf05300 */
[----:B------:R-:W-:Y:S05]  /*1120*/  @!P0 BRA `(.L_x_14) ;  /* 0x00000000000c8947 */ /* 0x000fea0003800000 */
[----:B------:R-:W1:Y:S02]  /*1130*/  LDC.64 R2, c[0x0][0x588] ;  /* 0x00016200ff027b82 */ /* 0x000e640000000a00 */
[----:B-1----:R2:W5:Y:S01]  /*1140*/  LDG.E R17, desc[UR36][R2.64] ;  /* 0x0000002402117981 */ /* 0x002562000c1e1900 */
[----:B------:R-:W-:Y:S05]  /*1150*/  BRA `(.L_x_13) ;  /* 0x0000000000087947 */ /* 0x000fea0003800000 */
.L_x_14:
[----:B------:R-:W-:Y:S02]  /*1160*/  ULDC UR4, c[0x0][0x580] ;  /* 0x0001600000047ab9 */ /* 0x000fe40000000800 */
[----:B------:R-:W-:-:S07]  /*1170*/  IMAD.U32 R17, RZ, RZ, UR4 ;  /* 0x00000004ff117e24 */ /* 0x000fce000f8e00ff */
.L_x_13:
[----:B------:R-:W-:Y:S02]  /*1180*/  ULDC.64 UR4, c[0x0][0x5a0] ;  /* 0x0001680000047ab9 */ /* 0x000fe40000000a00 */
[----:B------:R-:W-:-:S04]  /*1190*/  ISETP.NE.U32.AND P0, PT, RZ, UR4, PT ;  /* 0x00000004ff007c0c */ /* 0x000fc8000bf05070 */
[----:B------:R-:W-:-:S13]  /*11a0*/  ISETP.NE.AND.EX P0, PT, RZ, UR5, PT, P0 ;  /* 0x00000005ff007c0c */ /* 0x000fda000bf05300 */
[----:B------:R-:W-:Y:S05]  /*11b0*/  @!P0 BRA `(.L_x_15) ;  /* 0x00000000001c8947 */ /* 0x000fea0003800000 */
[----:B-12---:R-:W1:Y:S02]  /*11c0*/  LDC.64 R2, c[0x0][0x5a0] ;  /* 0x00016800ff027b82 */ /* 0x006e640000000a00 */
[----:B-1----:R-:W2:Y:S02]  /*11d0*/  LDG.E.64 R2, desc[UR36][R2.64] ;  /* 0x0000002402027981 */ /* 0x002ea4000c1e1b00 */
[----:B--2---:R-:W-:-:S04]  /*11e0*/  ISETP.NE.U32.AND P0, PT, R2, RZ, PT ;  /* 0x000000ff0200720c */ /* 0x004fc80003f05070 */
[----:B------:R-:W-:-:S13]  /*11f0*/  ISETP.NE.AND.EX P0, PT, R3, RZ, PT, P0 ;  /* 0x000000ff0300720c */ /* 0x000fda0003f05300 */
[----:B------:R-:W-:Y:S05]  /*1200*/  @!P0 BRA `(.L_x_15) ;  /* 0x0000000000088947 */ /* 0x000fea0003800000 */
[----:B0-----:R0:W5:Y:S01]  /*1210*/  LD.E R18, desc[UR36][R2.64] ;  /* 0x0000002402127980 */ /* 0x001162000c101900 */
[----:B------:R-:W-:Y:S05]  /*1220*/  BRA `(.L_x_16) ;  /* 0x0000000000247947 */ /* 0x000fea0003800000 */
.L_x_15:
[----:B------:R-:W-:Y:S02]  /*1230*/  ULDC.64 UR4, c[0x0][0x590] ;  /* 0x0001640000047ab9 */ /* 0x000fe40000000a00 */
[----:B------:R-:W-:-:S04]  /*1240*/  ISETP.NE.U32.AND P0, PT, RZ, UR4, PT ;  /* 0x00000004ff007c0c */ /* 0x000fc8000bf05070 */
[----:B------:R-:W-:-:S13]  /*1250*/  ISETP.NE.AND.EX P0, PT, RZ, UR5, PT, P0 ;  /* 0x00000005ff007c0c */ /* 0x000fda000bf05300 */
[----:B------:R-:W-:Y:S05]  /*1260*/  @!P0 BRA `(.L_x_17) ;  /* 0x00000000000c8947 */ /* 0x000fea0003800000 */
[----:B-12---:R-:W0:Y:S02]  /*1270*/  LDC.64 R2, c[0x0][0x590] ;  /* 0x00016400ff027b82 */ /* 0x006e240000000a00 */
[----:B0-----:R1:W5:Y:S01]  /*1280*/  LDG.E R18, desc[UR36][R2.64] ;  /* 0x0000002402127981 */ /* 0x001362000c1e1900 */
[----:B------:R-:W-:Y:S05]  /*1290*/  BRA `(.L_x_16) ;  /* 0x0000000000087947 */ /* 0x000fea0003800000 */
.L_x_17:
[----:B------:R-:W-:Y:S02]  /*12a0*/  ULDC UR4, c[0x0][0x584] ;  /* 0x0001610000047ab9 */ /* 0x000fe40000000800 */
[----:B0-----:R-:W-:-:S07]  /*12b0*/  IMAD.U32 R18, RZ, RZ, UR4 ;  /* 0x00000004ff127e24 */ /* 0x001fce000f8e00ff */
.L_x_16:
[----:B------:R-:W-:-:S13]  /*12c0*/  LOP3.LUT P0, RZ, R0, 0xff, RZ, 0xc0, !PT ;  /* 0x000000ff00ff7812 */ /* 0x000fda000780c0ff */
[----:B------:R-:W-:Y:S05]  /*12d0*/  @!P0 EXIT ;  /* 0x000000000000894d */ /* 0x000fea0003800000 */
[----:B------:R-:W-:Y:S01]  /*12e0*/  ULDC UR4, c[0x0][0x28c] ;  /* 0x0000a30000047ab9 */ /* 0x000fe20000000800 */
[----:B------:R-:W-:Y:S01]  /*12f0*/  UMOV UR38, URZ ;  /* 0x0000003f00267c82 */ /* 0x000fe20008000000 */
[----:B------:R-:W-:Y:S01]  /*1300*/  UIADD3 UR4, UR4, 0x1f, URZ ;  /* 0x0000001f04047890 */ /* 0x000fe2000fffe03f */
[----:B------:R-:W-:-:S03]  /*1310*/  UMOV UR39, URZ ;  /* 0x0000003f00277c82 */ /* 0x000fc60008000000 */
[----:B------:R-:W-:-:S04]  /*1320*/  USHF.R.S32.HI UR5, URZ, 0x1f, UR4 ;  /* 0x0000001f3f057899 */ /* 0x000fc80008011404 */
[----:B------:R-:W-:-:S04]  /*1330*/  ULEA.HI UR5, UR5, UR4, URZ, 0x5 ;  /* 0x0000000405057291 */ /* 0x000fc8000f8f283f */
[----:B------:R-:W-:-:S12]  /*1340*/  USHF.R.S32.HI UR40, URZ, 0x5, UR5 ;  /* 0x000000053f287899 */ /* 0x000fd80008011405 */
.L_x_553:
[----:B------:R-:W3:Y:S01]  /*1350*/  S2R R0, SR_TID.X ;  /* 0x0000000000007919 */ /* 0x000ee20000002100 */
[----:B------:R-:W4:Y:S01]  /*1360*/  S2UR UR7, SR_CgaCtaId ;  /* 0x00000000000779c3 */ /* 0x000f220000008800 */
[----:B------:R-:W-:Y:S02]  /*1370*/  UMOV UR6, 0x400 ;  /* 0x0000040000067882 */ /* 0x000fe40000000000 */
[----:B----4-:R-:W-:Y:S01]  /*1380*/  ULEA UR6, UR7, UR6, 0x18 ;  /* 0x0000000607067291 */ /* 0x010fe2000f8ec03f */
[----:B---3--:R-:W-:-:S04]  /*1390*/  LOP3.LUT R0, R0, 0x80, RZ, 0xc0, !PT ;  /* 0x0000008000007812 */ /* 0x008fc800078ec0ff */
[----:B------:R-:W-:-:S06]  /*13a0*/  SHF.R.U32.HI R0, RZ, 0x7, R0 ;  /* 0x00000007ff007819 */ /* 0x000fcc0000011600 */
[----:B------:R-:W3:Y:S02]  /*13b0*/  SHFL.IDX PT, R0, R0, RZ, 0x1f ;  /* 0x00001fff00007589 */ /* 0x000ee400000e0000 */
[----:B---3--:R-:W-:-:S13]  /*13c0*/  R2UR UR4, R0 ;  /* 0x00000000000472ca */ /* 0x008fda00000e0000 */
[----:B------:R-:W-:-:S04]  /*13d0*/  ULEA.HI UR5, UR4, UR4, URZ, 0x1 ;  /* 0x0000000404057291 */ /* 0x000fc8000f8f083f */
[----:B------:R-:W-:-:S04]  /*13e0*/  ULOP3.LUT UR5, UR5, 0x1ffffe, URZ, 0xc0, !UPT ;  /* 0x001ffffe05057892 */ /* 0x000fc8000f8ec03f */
[----:B------:R-:W-:-:S03]  /*13f0*/  UIADD3 UR5, UR4, -UR5, URZ ;  /* 0x8000000504057290 */ /* 0x000fc6000fffe03f */
[----:B------:R-:W-:Y:S01]  /*1400*/  ULDC UR4, c[0x0][0x28c] ;  /* 0x0000a30000047ab9 */ /* 0x000fe20000000800 */
[----:B------:R-:W-:Y:S01]  /*1410*/  ULEA UR5, UR5, UR6, 0xb ;  /* 0x0000000605057291 */ /* 0x000fe2000f8e583f */
[----:B------:R-:W-:-:S03]  /*1420*/  ISETP.LT.AND P0, PT, RZ, UR4, PT ;  /* 0x00000004ff007c0c */ /* 0x000fc6000bf01270 */
[----:B------:R-:W-:-:S04]  /*1430*/  UIADD3 UR5, UR5, 0x180, URZ ;  /* 0x0000018005057890 */ /* 0x000fc8000fffe03f */
[----:B------:R-:W-:-:S04]  /*1440*/  USHF.R.U32.HI UR5, URZ, 0x4, UR5 ;  /* 0x000000043f057899 */ /* 0x000fc80008011605 */
[----:B------:R-:W-:Y:S02]  /*1450*/  ULOP3.LUT UR41, UR5, 0x3fff, URZ, 0xc0, !UPT ;  /* 0x00003fff05297892 */ /* 0x000fe4000f8ec03f */
[----:B------:R-:W-:Y:S10]  /*1460*/  @P0 BRA `(.L_x_18) ;  /* 0x0000000000400947 */ /* 0x000ff40003800000 */
[----:B------:R-:W-:Y:S01]  /*1470*/  MOV R0, 0x0 ;  /* 0x0000000000007802 */ /* 0x000fe20000000f00 */
[----:B------:R-:W-:Y:S01]  /*1480*/  ULDC.64 UR4, c[0x4][0x68] ;  /* 0x01001a0000047ab9 */ /* 0x000fe20000000a00 */
[----:B------:R-:W-:Y:S01]  /*1490*/  ULDC.64 UR6, c[0x4][0x8] ;  /* 0x0100020000067ab9 */ /* 0x000fe20000000a00 */
[----:B------:R-:W-:Y:S01]  /*14a0*/  IMAD.U32 R4, RZ, RZ, UR4 ;  /* 0x00000004ff047e24 */ /* 0x000fe2000f8e00ff */
[----:B012---:R0:W1:Y:S01]  /*14b0*/  LDC.64 R2, c[0x4][R0] ;  /* 0x0100000000027b82 */ /* 0x0070620000000a00 */
[----:B------:R-:W-:Y:S01]  /*14c0*/  IMAD.U32 R5, RZ, RZ, UR5 ;  /* 0x00000005ff057e24 */ /* 0x000fe2000f8e00ff */
[----:B------:R-:W-:Y:S01]  /*14d0*/  ULDC.64 UR4, c[0x4][0x70] ;  /* 0x01001c0000047ab9 */ /* 0x000fe20000000a00 */
[----:B------:R-:W-:Y:S02]  /*14e0*/  IMAD.U32 R10, RZ, RZ, UR6 ;  /* 0x00000006ff0a7e24 */ /* 0x000fe4000f8e00ff */
[----:B------:R-:W-:Y:S02]  /*14f0*/  IMAD.U32 R6, RZ, RZ, UR4 ;  /* 0x00000004ff067e24 */ /* 0x000fe4000f8e00ff */
[----:B------:R-:W-:-:S02]  /*1500*/  IMAD.U32 R7, RZ, RZ, UR5 ;  /* 0x00000005ff077e24 */ /* 0x000fc4000f8e00ff */
[----:B------:R-:W-:Y:S02]  /*1510*/  IMAD.U32 R11, RZ, RZ, UR7 ;  /* 0x00000007ff0b7e24 */ /* 0x000fe4000f8e00ff */
[----:B------:R-:W-:Y:S02]  /*1520*/  IMAD.MOV.U32 R8, RZ, RZ, 0x1e1 ;  /* 0x000001e1ff087424 */ /* 0x000fe400078e00ff */
[----:B------:R-:W-:Y:S02]  /*1530*/  IMAD.MOV.U32 R12, RZ, RZ, 0x1 ;  /* 0x00000001ff0c7424 */ /* 0x000fe400078e00ff */
[----:B0-----:R-:W-:-:S07]  /*1540*/  IMAD.MOV.U32 R13, RZ, RZ, RZ ;  /* 0x000000ffff0d7224 */ /* 0x001fce00078e00ff */
[----:B------:R-:W-:-:S07]  /*1550*/  LEPC R20, `(.L_x_18) ;  /* 0x000000001014794e */ /* 0x000fce0000000000 */
[----:B-1---5:R-:W-:Y:S05]  /*1560*/  CALL.ABS.NOINC R2 ;  /* 0x0000000002007343 */ /* 0x022fea0003c00000 */
.L_x_18:
[----:B012---:R-:W2:Y:S02]  /*1570*/  LDL R2, [R1+0x200] ;  /* 0x0002000001027983 */ /* 0x007ea40000100800 */
[----:B--2---:R-:W-:-:S04]  /*1580*/  LOP3.LUT R0, R2, 0x1, RZ, 0xfc, !PT ;  /* 0x0000000102007812 */ /* 0x004fc800078efcff */
[----:B------:R-:W-:-:S13]  /*1590*/  ISETP.NE.AND P0, PT, R0, 0x3, PT ;  /* 0x000000030000780c */ /* 0x000fda0003f05270 */
[----:B------:R-:W-:Y:S05]  /*15a0*/  @!P0 BRA `(.L_x_19) ;  /* 0x0000000000048947 */ /* 0x000fea0003800000 */
[----:B------:R-:W-:Y:S01]  /*15b0*/  BPT.TRAP 0x1 ;  /* 0x000000040000795c */ /* 0x000fe20000300000 */
.L_x_19:
[----:B------:R-:W0:Y:S01]  /*15c0*/  S2UR UR5, SR_CgaCtaId ;  /* 0x00000000000579c3 */ /* 0x000e220000008800 */
[----:B------:R-:W-:Y:S01]  /*15d0*/  UMOV UR4, 0x400 ;  /* 0x0000040000047882 */ /* 0x000fe20000000000 */
[----:B------:R-:W-:Y:S02]  /*15e0*/  IMAD.U32 R2, RZ, RZ, UR38 ;  /* 0x00000026ff027e24 */ /* 0x000fe4000f8e00ff */
[----:B------:R-:W-:-:S03]  /*15f0*/  IMAD.U32 R3, RZ, RZ, UR39 ;  /* 0x00000027ff037e24 */ /* 0x000fc6000f8e00ff */
[----:B------:R-:W-:Y:S01]  /*1600*/  SHF.L.U32 R2, R2, 0x1f, RZ ;  /* 0x0000001f02027819 */ /* 0x000fe200000006ff */
[----:B0-----:R-:W-:-:S06]  /*1610*/  ULEA UR4, UR5, UR4, 0x18 ;  /* 0x0000000405047291 */ /* 0x001fcc000f8ec03f */
[----:B------:R-:W-:-:S04]  /*1620*/  IMAD.U32 R0, RZ, RZ, UR4 ;  /* 0x00000004ff007e24 */ /* 0x000fc8000f8e00ff */
[----:B------:R-:W-:-:S04]  /*1630*/  IMAD R3, R3, 0x8, R0 ;  /* 0x0000000803037824 */ /* 0x000fc800078e0200 */
[----:B------:R0:W1:Y:S01]  /*1640*/  SYNCS.PHASECHK.TRANS64.TRYWAIT P1, [R3+URZ], R2 ;  /* 0x00000002030075a7 */ /* 0x000062000802017f */
[----:B------:R-:W-:Y:S05]  /*1650*/  @!P0 BRA `(.L_x_20) ;  /* 0x0000000000048947 */ /* 0x000fea0003800000 */
[----:B------:R-:W-:Y:S01]  /*1660*/  BPT.TRAP 0x1 ;  /* 0x000000040000795c */ /* 0x000fe20000300000 */
.L_x_20:
[----:B-1----:R-:W-:Y:S05]  /*1670*/  @P1 BRA `(.L_x_21) ;  /* 0x0000000000081947 */ /* 0x002fea0003800000 */
[----:B------:R-:W1:Y:S02]  /*1680*/  SYNCS.PHASECHK.TRANS64.TRYWAIT P1, [R3+URZ], R2 ;  /* 0x00000002030075a7 */ /* 0x000e64000802017f */
[----:B-1----:R-:W-:Y:S05]  /*1690*/  @!P1 BRA `(.L_x_22) ;  /* 0x0000011c00049947 */ /* 0x002fea0003800000 */
.L_x_21:
[----:B------:R-:W-:-:S04]  /*16a0*/  UISETP.LT.AND UP0, UPT, UR40, 0x1, UPT ;  /* 0x000000012800788c */ /* 0x000fc8000bf01270 */
[----:B------:R-:W-:-:S06]  /*16b0*/  USEL UR4, UR40, 0x1, UP0 ;  /* 0x0000000128047887 */ /* 0x000fcc0008000000 */
[----:B------:R-:W-:Y:S01]  /*16c0*/  IMAD.U32 R4, RZ, RZ, UR4 ;  /* 0x00000004ff047e24 */ /* 0x000fe2000f8e00ff */
[----:B------:R-:W-:Y:S05]  /*16d0*/  WARPSYNC.ALL ;  /* 0x0000000000007948 */ /* 0x000fea0003800000 */
[----:B------:R-:W-:-:S04]  /*16e0*/  IADD3 R4, -R4, UR40, RZ ;  /* 0x0000002804047c10 */ /* 0x000fc8000fffe1ff */
[----:B------:R-:W-:Y:S02]  /*16f0*/  ISETP.GE.AND P1, PT, R4, 0x1, PT ;  /* 0x000000010400780c */ /* 0x000fe40003f26270 */
[----:B------:R-:W-:Y:S01]  /*1700*/  R2UR UR4, R0 ;  /* 0x00000000000472ca */ /* 0x000fe200000e0000 */
[----:B------:R-:W-:Y:S01]  /*1710*/  ULOP3.LUT UR41, UR41, 0x10000, URZ, 0xfc, !UPT ;  /* 0x0001000029297892 */ /* 0x000fe2000f8efc3f */
[----:B------:R-:W-:Y:S01]  /*1720*/  WARPGROUP.ARRIVE ;  /* 0x00000000000079c5 */ /* 0x000fe20000000000 */
[----:B------:R-:W-:Y:S01]  /*1730*/  UMOV UR5, 0xc0000010 ;  /* 0xc000001000057882 */ /* 0x000fe20000000000 */
[----:B------:R-:W-:-:S09]  /*1740*/  UMOV UR7, 0xc0000010 ;  /* 0xc000001000077882 */ /* 0x000fd20000000000 */
[----:B------:R-:W-:-:S04]  /*1750*/  UIADD3 UR4, UR4, 0xb180, URZ ;  /* 0x0000b18004047890 */ /* 0x000fc8000fffe03f */
[----:B------:R-:W-:-:S04]  /*1760*/  USHF.R.U32.HI UR4, URZ, 0x4, UR4 ;  /* 0x000000043f047899 */ /* 0x000fc80008011604 */
[----:B------:R-:W-:-:S04]  /*1770*/  ULOP3.LUT UR4, UR4, 0x3fff, URZ, 0xc0, !UPT ;  /* 0x00003fff04047892 */ /* 0x000fc8000f8ec03f */
[----:B------:R-:W-:Y:S02]  /*1780*/  ULOP3.LUT UR9, UR4, 0x10000, URZ, 0xfc, !UPT ;  /* 0x0001000004097892 */ /* 0x000fe4000f8efc3f */
[----:B------:R-:W-:Y:S02]  /*1790*/  ULEA UR4, UR39, UR41, 0x8 ;  /* 0x0000002927047291 */ /* 0x000fe4000f8e403f */
[----:B------:R-:W-:-:S09]  /*17a0*/  ULEA UR6, UR39, UR9, 0xa ;  /* 0x0000000927067291 */ /* 0x000fd2000f8e503f */
[----:B------:R-:W-:Y:S01]  /*17b0*/  IGMMA.64x256x32.S8.S8 R24, gdesc[UR4], RZ, !UPT, gsb0 ;  /* 0x06600000041879f1 */ /* 0x000fe2000c0410ff */
[----:B------:R-:W-:Y:S01]  /*17c0*/  UIADD3 UR6, UR6, 0x200, URZ ;  /* 0x0000020006067890 */ /* 0x000fe2000fffe03f */
[----:B------:R-:W-:Y:S01]  /*17d0*/  UMOV UR7, 0xc0000010 ;  /* 0xc000001000077882 */ /* 0x000fe20000000000 */
[----:B------:R-:W-:Y:S02]  /*17e0*/  WARPGROUP.DEPBAR.LE gsb0, 0x0 ;  /* 0x00008000000079c5 */ /* 0x000fe40000010000 */
[----:B------:R-:W-:Y:S04]  /*17f0*/  STL.64 [R1], R24 ;  /* 0x0000001801007387 */ /* 0x000fe80000100a00 */
[----:B------:R-:W-:Y:S04]  /*1800*/  STL.64 [R1+0x8], R26 ;  /* 0x0000081a01007387 */ /* 0x000fe80000100a00 */
        /* <DEDUP_REMOVED lines=61> */
[----:B------:R2:W-:Y:S02]  /*1be0*/  STL.64 [R1+0x1f8], R150 ;  /* 0x0001f89601007387 */ /* 0x0005e40000100a00 */
[----:B--2---:R-:W-:-:S06]  /*1bf0*/  WARPGROUP.ARRIVE ;  /* 0x00000000000079c5 */ /* 0x004fcc0000000000 */
[----:B------:R-:W-:Y:S03]  /*1c00*/  IGMMA.64x256x32.S8.S8 R24, gdesc[UR4], RZ, !UPT, gsb0 ;  /* 0x06600000041879f1 */ /* 0x000fe6000c0410ff */
[----:B------:R-:W-:Y:S02]  /*1c10*/  WARPGROUP.DEPBAR.LE gsb0, 0x0 ;  /* 0x00008000000079c5 */ /* 0x000fe40000010000 */
[----:B------:R-:W-:Y:S05]  /*1c20*/  @!P1 BRA `(.L_x_23) ;  /* 0x0000000c00989947 */ /* 0x000fea0003800000 */
[----:B------:R-:W-:Y:S02]  /*1c30*/  UIADD3 UR4, UR39, 0x1, URZ ;  /* 0x0000000127047890 */ /* 0x000fe4000fffe03f */
[----:B01----:R-:W-:Y:S02]  /*1c40*/  IMAD.U32 R2, RZ, RZ, UR39 ;  /* 0x00000027ff027e24 */ /* 0x003fe4000f8e00ff */
[----:B------:R-:W-:-:S04]  /*1c50*/  UISETP.NE.AND UP0, UPT, UR4, 0xb, UPT ;  /* 0x0000000b0400788c */ /* 0x000fc8000bf05270 */
[----:B------:R-:W-:Y:S02]  /*1c60*/  USEL UR5, URZ, 0x1, UP0 ;  /* 0x000000013f057887 */ /* 0x000fe40008000000 */
[----:B------:R-:W-:Y:S02]  /*1c70*/  USEL UR8, UR4, URZ, UP0 ;  /* 0x0000003f04087287 */ /* 0x000fe40008000000 */
[----:B------:R-:W-:-:S06]  /*1c80*/  ULOP3.LUT UR5, UR38, UR5, URZ, 0x3c, !UPT ;  /* 0x0000000526057292 */ /* 0x000fcc000f8e3c3f */
[----:B------:R-:W-:-:S07]  /*1c90*/  IMAD.U32 R3, RZ, RZ, UR5 ;  /* 0x00000005ff037e24 */ /* 0x000fce000f8e00ff */
.L_x_30:
[----:B-----5:R-:W-:Y:S05]  /*1ca0*/  @!P0 BRA `(.L_x_24) ;  /* 0x0000000000048947 */ /* 0x020fea0003800000 */
[----:B------:R-:W-:Y:S01]  /*1cb0*/  BPT.TRAP 0x1 ;  /* 0x000000040000795c */ /* 0x000fe20000300000 */
.L_x_24:
[----:B------:R-:W0:Y:S01]  /*1cc0*/  S2UR UR5, SR_CgaCtaId ;  /* 0x00000000000579c3 */ /* 0x000e220000008800 */
[----:B------:R-:W-:Y:S01]  /*1cd0*/  UMOV UR4, 0x400 ;  /* 0x0000040000047882 */ /* 0x000fe20000000000 */
[----:B------:R-:W-:Y:S01]  /*1ce0*/  IMAD.U32 R5, RZ, RZ, UR8 ;  /* 0x00000008ff057e24 */ /* 0x000fe2000f8e00ff */
[----:B------:R-:W-:Y:S01]  /*1cf0*/  SHF.L.U32 R6, R3, 0x1f, RZ ;  /* 0x0000001f03067819 */ /* 0x000fe200000006ff */
[----:B0-----:R-:W-:-:S06]  /*1d00*/  ULEA UR4, UR5, UR4, 0x18 ;  /* 0x0000000405047291 */ /* 0x001fcc000f8ec03f */
[----:B------:R-:W-:-:S04]  /*1d10*/  IMAD.U32 R0, RZ, RZ, UR4 ;  /* 0x00000004ff007e24 */ /* 0x000fc8000f8e00ff */
[----:B------:R-:W-:-:S04]  /*1d20*/  IMAD R5, R5, 0x8, R0 ;  /* 0x0000000805057824 */ /* 0x000fc800078e0200 */
[----:B------:R0:W1:Y:S01]  /*1d30*/  SYNCS.PHASECHK.TRANS64.TRYWAIT P1, [R5+URZ], R6 ;  /* 0x00000006050075a7 */ /* 0x000062000802017f */
[----:B------:R-:W-:Y:S05]  /*1d40*/  @!P0 BRA `(.L_x_25) ;  /* 0x0000000000048947 */ /* 0x000fea0003800000 */
[----:B------:R-:W-:Y:S01]  /*1d50*/  BPT.TRAP 0x1 ;  /* 0x000000040000795c */ /* 0x000fe20000300000 */
.L_x_25:
[----:B-1----:R-:W-:Y:S05]  /*1d60*/  @P1 BRA `(.L_x_26) ;  /* 0x0000000000081947 */ /* 0x002fea0003800000 */
[----:B------:R-:W1:Y:S02]  /*1d70*/  SYNCS.PHASECHK.TRANS64.TRYWAIT P1, [R5+URZ], R6 ;  /* 0x00000006050075a7 */ /* 0x000e64000802017f */
[----:B-1----:R-:W-:Y:S05]  /*1d80*/  @!P1 BRA `(.L_x_27) ;  /* 0x00000114005c9947 */ /* 0x002fea0003800000 */
.L_x_26:
        /* <DEDUP_REMOVED lines=22> */
[----:B------:R2:W-:Y:S04]  /*1ef0*/  STL.64 [R1+0x210], R108 ;  /* 0x0002106c01007387 */ /* 0x0005e80000100a00 */
[----:B--2---:R-:W2:Y:S04]  /*1f00*/  LDL.LU.64 R108, [R1] ;  /* 0x00000000016c7983 */ /* 0x004ea80000300a00 */
[----:B------:R-:W2:Y:S04]  /*1f10*/  LDL.LU.64 R110, [R1+0x8] ;  /* 0x00000800016e7983 */ /* 0x000ea80000300a00 */
        /* <DEDUP_REMOVED lines=61> */
[----:B------:R-:W2:Y:S01]  /*22f0*/  LDL.LU.64 R234, [R1+0x1f8] ;  /* 0x0001f80001ea7983 */ /* 0x000ea20000300a00 */
[----:B------:R-:W-:-:S02]  /*2300*/  ULEA UR4, UR8, UR41, 0x8 ;  /* 0x0000002908047291 */ /* 0x000fc4000f8e403f */
[----:B------:R-:W-:Y:S01]  /*2310*/  ULEA UR6, UR8, UR9, 0xa ;  /* 0x0000000908067291 */ /* 0x000fe2000f8e503f */
[----:B------:R-:W-:Y:S01]  /*2320*/  UMOV UR5, 0xc0000010 ;  /* 0xc000001000057882 */ /* 0x000fe20000000000 */
[----:B------:R-:W-:Y:S01]  /*2330*/  UMOV UR7, 0xc0000010 ;  /* 0xc000001000077882 */ /* 0x000fe20000000000 */
[----:B--2---:R-:W-:-:S06]  /*2340*/  WARPGROUP.ARRIVE ;  /* 0x00000000000079c5 */ /* 0x004fcc0000000000 */
[----:B------:R-:W-:Y:S03]  /*2350*/  IGMMA.64x256x32.S8.S8 R108, gdesc[UR4], R108, gsb0 ;  /* 0x06600000046c79f1 */ /* 0x000fe6000804106c */
        /* <DEDUP_REMOVED lines=65> */
[----:B--2---:R3:W5:Y:S04]  /*2770*/  LDL.LU.64 R152, [R1+0x2c0] ;  /* 0x0002c00001987983 */ /* 0x0047680000300a00 */
        /* <DEDUP_REMOVED lines=22> */
[----:B------:R-:W-:Y:S01]  /*28e0*/  UIADD3 UR6, UR6, 0x200, URZ ;  /* 0x0000020006067890 */ /* 0x000fe2000fffe03f */
[----:B------:R-:W-:Y:S01]  /*28f0*/  UMOV UR7, 0xc0000010 ;  /* 0xc000001000077882 */ /* 0x000fe20000000000 */
[----:B--2---:R-:W-:-:S07]  /*2900*/  WARPGROUP.ARRIVE ;  /* 0x00000000000079c5 */ /* 0x004fce0000000000 */
[----:B------:R-:W-:Y:S03]  /*2910*/  IGMMA.64x256x32.S8.S8 R24, gdesc[UR4], R24, gsb0 ;  /* 0x06600000041879f1 */ /* 0x000fe60008041018 */
[----:B------:R-:W-:Y:S02]  /*2920*/  WARPGROUP.DEPBAR.LE gsb0, 0x0 ;  /* 0x00008000000079c5 */ /* 0x000fe40000010000 */
[----:B---3--:R-:W-:Y:S05]  /*2930*/  @!P0 BRA `(.L_x_28) ;  /* 0x0000000000048947 */ /* 0x008fea0003800000 */
[----:B------:R-:W-:Y:S01]  /*2940*/  BPT.TRAP 0x1 ;  /* 0x000000040000795c */ /* 0x000fe20000300000 */
.L_x_28:
[----:B01----:R-:W2:Y:S01]  /*2950*/  LDL R6, [R1+0x200] ;  /* 0x0002000001067983 */ /* 0x003ea20000100800 */
[----:B------:R-:W-:-:S13]  /*2960*/  ISETP.NE.AND P1, PT, R19, RZ, PT ;  /* 0x000000ff1300720c */ /* 0x000fda0003f25270 */
[----:B------:R-:W-:-:S04]  /*2970*/  @P1 IMAD R5, R2, 0x8, R0 ;  /* 0x0000000802051824 */ /* 0x000fc800078e0200 */
[----:B------:R-:W-:-:S05]  /*2980*/  @P1 VIADD R5, R5, 0x58 ;  /* 0x0000005805051836 */ /* 0x000fca0000000000 */
[----:B------:R-:W-:-:S04]  /*2990*/  @P1 PRMT R5, R22, 0x654, R5 ;  /* 0x0000065416051816 */ /* 0x000fc80000000005 */
[----:B------:R0:W-:Y:S01]  /*29a0*/  @P1 SYNCS.ARRIVE.TRANS64.RED.A1T0 RZ, [R5+URZ], RZ ;  /* 0x000000ff05ff19a7 */ /* 0x0001e2000810043f */
[----:B--2---:R-:W-:-:S13]  /*29b0*/  ISETP.GT.U32.AND P1, PT, R6, 0x1, PT ;  /* 0x000000010600780c */ /* 0x004fda0003f24070 */
[----:B0-----:R-:W-:Y:S05]  /*29c0*/  @P1 BRA `(.L_x_29) ;  /* 0x0000000000041947 */ /* 0x001fea0003800000 */
[----:B------:R-:W-:Y:S01]  /*29d0*/  BPT.TRAP 0x1 ;  /* 0x000000040000795c */ /* 0x000fe20000300000 */
.L_x_29:
[----:B------:R-:W-:Y:S01]  /*29e0*/  UIADD3 UR8, UR8, 0x1, URZ ;  /* 0x0000000108087890 */ /* 0x000fe2000fffe03f */
[----:B------:R-:W-:Y:S01]  /*29f0*/  ISETP.GT.AND P2, PT, R4, 0x1, PT ;  /* 0x000000010400780c */ /* 0x000fe20003f44270 */
[----:B------:R-:W-:Y:S02]  /*2a00*/  VIADD R2, R2, 0x1 ;  /* 0x0000000102027836 */ /* 0x000fe40000000000 */
[----:B------:R-:W-:Y:S01]  /*2a10*/  UISETP.NE.AND UP0, UPT, UR8, 0xb, UPT ;  /* 0x0000000b0800788c */ /* 0x000fe2000bf05270 */
[----:B------:R-:W-:Y:S02]  /*2a20*/  VIADD R4, R4, 0xffffffff ;  /* 0xffffffff04047836 */ /* 0x000fe40000000000 */
[C---:B------:R-:W-:Y:S01]  /*2a30*/  ISETP.NE.AND P1, PT, R2.reuse, 0xb, PT ;  /* 0x0000000b0200780c */ /* 0x040fe20003f25270 */
[----:B------:R-:W-:Y:S02]  /*2a40*/  USEL UR4, URZ, 0x1, UP0 ;  /* 0x000000013f047887 */ /* 0x000fe40008000000 */
[----:B------:R-:W-:Y:S01]  /*2a50*/  USEL UR8, UR8, URZ, UP0 ;  /* 0x0000003f08087287 */ /* 0x000fe20008000000 */
[----:B------:R-:W-:-:S03]  /*2a60*/  SEL R2, R2, RZ, P1 ;  /* 0x000000ff02027207 */ /* 0x000fc60000800000 */
[----:B------:R-:W-:Y:S01]  /*2a70*/  LOP3.LUT R3, R3, UR4, RZ, 0x3c, !PT ;  /* 0x0000000403037c12 */ /* 0x000fe2000f8e3cff */
[----:B------:R-:W-:Y:S07]  /*2a80*/  @P2 BRA `(.L_x_30) ;  /* 0xfffffff000842947 */ /* 0x000fee000383ffff */
.L_x_23:
[----:B01----:R-:W0:Y:S02]  /*2a90*/  LDC R2, c[0x0][0x28c] ;  /* 0x0000a300ff027b82 */ /* 0x003e240000000800 */
[----:B0-----:R-:W-:-:S13]  /*2aa0*/  ISETP.GE.AND P1, PT, R2, 0x1, PT ;  /* 0x000000010200780c */ /* 0x001fda0003f26270 */
[----:B------:R-:W-:Y:S05]  /*2ab0*/  @!P1 BRA `(.L_x_31) ;  /* 0x0000000000549947 */ /* 0x000fea0003800000 */
[----:B------:R-:W-:Y:S05]  /*2ac0*/  @!P0 BRA `(.L_x_32) ;  /* 0x0000000000048947 */ /* 0x000fea0003800000 */
[----:B------:R-:W-:Y:S01]  /*2ad0*/  BPT.TRAP 0x1 ;  /* 0x000000040000795c */ /* 0x000fe20000300000 */
.L_x_32:
[----:B------:R-:W-:Y:S01]  /*2ae0*/  ISETP.NE.AND P0, PT, R19, RZ, PT ;  /* 0x000000ff1300720c */ /* 0x000fe20003f05270 */
[----:B------:R-:W-:-:S12]  /*2af0*/  BSSY B0, `(.L_x_33) ;  /* 0x000000d000007945 */ /* 0x000fd80003800000 */
[----:B------:R-:W-:Y:S05]  /*2b00*/  @!P0 BRA `(.L_x_34) ;  /* 0x00000000002c8947 */ /* 0x000fea0003800000 */
[----:B------:R-:W-:-:S04]  /*2b10*/  UISETP.LT.AND UP0, UPT, UR40, 0x1, UPT ;  /* 0x000000012800788c */ /* 0x000fc8000bf01270 */
[----:B------:R-:W-:-:S04]  /*2b20*/  USEL UR6, UR40, 0x1, UP0 ;  /* 0x0000000128067887 */ /* 0x000fc80008000000 */
[----:B------:R-:W-:-:S04]  /*2b30*/  UIADD3 UR6, UR39, UR40, -UR6 ;  /* 0x0000002827067290 */ /* 0x000fc8000fffe806 */
[----:B------:R-:W-:-:S04]  /*2b40*/  UIMAD.WIDE.U32 UR4, UR6, -0x45d1745d, URZ ;  /* 0xba2e8ba3060478a5 */ /* 0x000fc8000f8e003f */
[----:B------:R-:W-:-:S04]  /*2b50*/  USHF.R.U32.HI UR4, URZ, 0x3, UR5 ;  /* 0x000000033f047899 */ /* 0x000fc80008011605 */
[----:B------:R-:W-:-:S06]  /*2b60*/  UIMAD UR6, UR4, -0xb, UR6 ;  /* 0xfffffff5040678a4 */ /* 0x000fcc000f8e0206 */
[----:B------:R-:W-:-:S04]  /*2b70*/  IMAD.U32 R2, RZ, RZ, UR6 ;  /* 0x00000006ff027e24 */ /* 0x000fc8000f8e00ff */
[----:B------:R-:W-:-:S04]  /*2b80*/  IMAD R0, R2, 0x8, R0 ;  /* 0x0000000802007824 */ /* 0x000fc800078e0200 */
[----:B------:R-:W-:-:S05]  /*2b90*/  VIADD R0, R0, 0x58 ;  /* 0x0000005800007836 */ /* 0x000fca0000000000 */
[----:B------:R-:W-:-:S04]  /*2ba0*/  PRMT R0, R22, 0x654, R0 ;  /* 0x0000065416007816 */ /* 0x000fc80000000000 */
[----:B------:R0:W-:Y:S03]  /*2bb0*/  SYNCS.ARRIVE.TRANS64.RED.A1T0 RZ, [R0+URZ], RZ ;  /* 0x000000ff00ff79a7 */ /* 0x0001e6000810043f */
.L_x_34:
[----:B------:R-:W-:Y:S05]  /*2bc0*/  BSYNC B0 ;  /* 0x0000000000007941 */ /* 0x000fea0003800000 */
.L_x_33:
[----:B0-----:R-:W2:Y:S02]  /*2bd0*/  LDL R0, [R1+0x200] ;  /* 0x0002000001007983 */ /* 0x001ea40000100800 */
[----:B--2---:R-:W-:-:S13]  /*2be0*/  ISETP.GT.U32.AND P0, PT, R0, 0x1, PT ;  /* 0x000000010000780c */ /* 0x004fda0003f04070 */
[----:B------:R-:W-:Y:S05]  /*2bf0*/  @P0 BRA `(.L_x_31) ;  /* 0x0000000000040947 */ /* 0x000fea0003800000 */
[----:B------:R-:W-:Y:S01]  /*2c00*/  BPT.TRAP 0x1 ;  /* 0x000000040000795c */ /* 0x000fe20000300000 */
.L_x_31:
[----:B------:R-:W0:Y:S01]  /*2c10*/  S2R R8, SR_TID.X ;  /* 0x0000000000087919 */ /* 0x000e220000002100 */
[----:B------:R-:W1:Y:S01]  /*2c20*/  LDC R6, c[0x0][0x288] ;  /* 0x0000a200ff067b82 */ /* 0x000e620000000800 */
[----:B-----5:R-:W-:Y:S01]  /*2c30*/  IMAD.SHL.U32 R10, R153, 0x200, RZ ;  /* 0x00000200990a7824 */ /* 0x020fe200078e00ff */
[----:B------:R-:W-:Y:S01]  /*2c40*/  UIADD3 UR39, UR40, UR39, URZ ;  /* 0x0000002728277290 */ /* 0x000fe2000fffe03f */
[----:B------:R-:W-:Y:S01]  /*2c50*/  IMAD.WIDE R12, R23, 0x80, RZ ;  /* 0x00000080170c7825 */ /* 0x000fe200078e02ff */
[----:B------:R-:W-:Y:S01]  /*2c60*/  ULDC UR4, c[0x0][0x284] ;  /* 0x0000a10000047ab9 */ /* 0x000fe20000000800 */
[----:B------:R-:W-:Y:S02]  /*2c70*/  UISETP.GE.U32.AND UP1, UPT, UR40, 0xb, UPT ;  /* 0x0000000b2800788c */ /* 0x000fe4000bf26070 */
[----:B------:R-:W-:Y:S01]  /*2c80*/  UISETP.GT.U32.AND UP0, UPT, UR39, 0xa, UPT ;  /* 0x0000000a2700788c */ /* 0x000fe2000bf04070 */
[----:B------:R-:W-:Y:S01]  /*2c90*/  IMAD.MOV.U32 R155, RZ, RZ, -0x1 ;  /* 0xffffffffff9b7424 */ /* 0x000fe200078e00ff */
[----:B------:R-:W-:-:S02]  /*2ca0*/  ULDC.64 UR8, c[0x0][0x5d0] ;  /* 0x0001740000087ab9 */ /* 0x000fc40000000a00 */
[----:B------:R-:W-:-:S04]  /*2cb0*/  UISETP.LT.U32.AND UP0, UPT, UR40, 0xb, UP0 ;  /* 0x0000000b2800788c */ /* 0x000fc80008701070 */
[----:B------:R-:W-:-:S04]  /*2cc0*/  USEL UR6, URZ, 0x1, !UP0 ;  /* 0x000000013f067887 */ /* 0x000fc8000c000000 */
[----:B------:R-:W-:Y:S01]  /*2cd0*/  ULOP3.LUT UR38, UR38, UR6, URZ, 0x3c, !UPT ;  /* 0x0000000626267292 */ /* 0x000fe2000f8e3c3f */
[----:B-1----:R-:W-:Y:S02]  /*2ce0*/  ISETP.GE.AND P0, PT, R10, R6, PT ;  /* 0x000000060a00720c */ /* 0x002fe40003f06270 */
[--C-:B0-----:R-:W-:Y:S01]  /*2cf0*/  SHF.R.U32.HI R4, RZ, 0x2, R8.reuse ;  /* 0x00000002ff047819 */ /* 0x101fe20000011608 */
[C---:B------:R-:W-:Y:S01]  /*2d00*/  IMAD.SHL.U32 R11, R8.reuse, 0x2, RZ ;  /* 0x00000002080b7824 */ /* 0x040fe200078e00ff */
[----:B------:R-:W-:Y:S02]  /*2d10*/  LOP3.LUT R5, R8, 0x60, RZ, 0xc0, !PT ;  /* 0x0000006008057812 */ /* 0x000fe400078ec0ff */
[----:B------:R-:W-:Y:S02]  /*2d20*/  SHF.R.U32.HI R2, RZ, 0x7, R8 ;  /* 0x00000007ff027819 */ /* 0x000fe40000011608 */
[----:B------:R-:W-:Y:S02]  /*2d30*/  LOP3.LUT R4, R4, 0x7, RZ, 0xc0, !PT ;  /* 0x0000000704047812 */ /* 0x000fe400078ec0ff */
[----:B------:R-:W-:-:S02]  /*2d40*/  SHF.R.U32.HI R5, RZ, 0x1, R5 ;  /* 0x00000001ff057819 */ /* 0x000fc40000011605 */
[----:B------:R-:W-:Y:S02]  /*2d50*/  LOP3.LUT R2, R2, 0x1, RZ, 0xc0, !PT ;  /* 0x0000000102027812 */ /* 0x000fe400078ec0ff */
[----:B------:R-:W-:Y:S02]  /*2d60*/  IADD3 R0, RZ, -R5, -R4 ;  /* 0x80000005ff007210 */ /* 0x000fe40007ffe804 */
[----:B------:R-:W-:Y:S01]  /*2d70*/  LOP3.LUT R7, R8, 0x3, RZ, 0xc0, !PT ;  /* 0x0000000308077812 */ /* 0x000fe200078ec0ff */
[C---:B------:R-:W-:Y:S02]  /*2d80*/  IMAD.SHL.U32 R3, R2.reuse, 0x40, RZ ;  /* 0x0000004002037824 */ /* 0x040fe400078e00ff */
[----:B------:R-:W-:Y:S02]  /*2d90*/  IMAD R0, R2, -0x40, R0 ;  /* 0xffffffc002007824 */ /* 0x000fe400078e0200 */
[----:B------:R-:W-:Y:S01]  /*2da0*/  IMAD.SHL.U32 R2, R23, 0x80, RZ ;  /* 0x0000008017027824 */ /* 0x000fe200078e00ff */
[----:B------:R-:W-:Y:S01]  /*2db0*/  LOP3.LUT R3, R3, 0x40, R4, 0xe2, !PT ;  /* 0x0000004003037812 */ /* 0x000fe200078ee204 */
[----:B------:R-:W-:Y:S01]  /*2dc0*/  IMAD R7, R7, -0x2, R6 ;  /* 0xfffffffe07077824 */ /* 0x000fe200078e0206 */
[----:B------:R-:W-:-:S02]  /*2dd0*/  SHF.R.S32.HI R6, RZ, 0x1f, R152 ;  /* 0x0000001fff067819 */ /* 0x000fc40000011498 */
[----:B------:R-:W-:Y:S01]  /*2de0*/  ISETP.GE.OR P0, PT, R2, UR4, P0 ;  /* 0x0000000402007c0c */ /* 0x000fe20008706670 */
[----:B------:R-:W-:Y:S01]  /*2df0*/  IMAD.IADD R7, R7, 0x1, -R10 ;  /* 0x0000000107077824 */ /* 0x000fe200078e0a0a */
[----:B------:R-:W-:Y:S02]  /*2e00*/  LOP3.LUT R10, R10, 0x6, R11, 0xf8, !PT ;  /* 0x000000060a0a7812 */ /* 0x000fe400078ef80b */
[----:B------:R-:W-:Y:S01]  /*2e10*/  IADD3 R0, -R2, UR4, R0 ;  /* 0x0000000402007c10 */ /* 0x000fe2000fffe100 */
[----:B------:R-:W-:Y:S01]  /*2e20*/  UIMAD.WIDE.U32 UR4, UR39, -0x45d1745d, URZ ;  /* 0xba2e8ba3270478a5 */ /* 0x000fe2000f8e003f */
[----:B------:R-:W-:Y:S01]  /*2e30*/  IMAD R2, R6, UR8, RZ ;  /* 0x0000000806027c24 */ /* 0x000fe2000f8e02ff */
[----:B------:R-:W-:Y:S02]  /*2e40*/  SHF.R.S32.HI R11, RZ, 0x1f, R10 ;  /* 0x0000001fff0b7819 */ /* 0x000fe4000001140a */
[----:B------:R-:W-:Y:S01]  /*2e50*/  USHF.R.U32.HI UR4, URZ, 0x3, UR5 ;  /* 0x000000033f047899 */ /* 0x000fe20008011605 */
[----:B------:R-:W-:Y:S01]  /*2e60*/  LOP3.LUT R23, R12, R3, R5, 0xfe, !PT ;  /* 0x000000030c177212 */ /* 0x000fe200078efe05 */
[----:B------:R-:W-:-:S02]  /*2e70*/  IMAD R4, R152, UR9, R2 ;  /* 0x0000000998047c24 */ /* 0x000fc4000f8e0202 */
[----:B------:R-:W-:Y:S01]  /*2e80*/  IMAD.WIDE.U32 R2, R152, UR8, R10 ;  /* 0x0000000898027c25 */ /* 0x000fe2000f8e000a */
[----:B------:R-:W-:Y:S02]  /*2e90*/  UIMAD UR39, UR4, -0xb, UR39 ;  /* 0xfffffff5042778a4 */ /* 0x000fe4000f8e0227 */
[----:B------:R-:W-:Y:S01]  /*2ea0*/  @UP1 ULOP3.LUT UR38, UR38, 0x1, UR4, 0x78, !UPT ;  /* 0x0000000126261892 */ /* 0x000fe2000f8e7804 */
[----:B------:R-:W-:Y:S01]  /*2eb0*/  IMAD.IADD R3, R3, 0x1, R4 ;  /* 0x0000000103037824 */ /* 0x000fe200078e0204 */
[----:B------:R-:W-:Y:S10]  /*2ec0*/  @P0 BRA `(.L_x_35) ;  /* 0x000000e000900947 */ /* 0x000ff40003800000 */
[----:B------:R-:W0:Y:S01]  /*2ed0*/  LDC.64 R8, c[0x0][0x5c8] ;  /* 0x00017200ff087b82 */ /* 0x000e220000000a00 */
[----:B------:R-:W-:Y:S01]  /*2ee0*/  ISETP.NE.AND P0, PT, R18, RZ, PT ;  /* 0x000000ff1200720c */ /* 0x000fe20003f05270 */
[----:B------:R-:W-:Y:S01]  /*2ef0*/  ULDC.64 UR4, c[0x0][0x5c0] ;  /* 0x0001700000047ab9 */ /* 0x000fe20000000a00 */
[----:B------:R-:W-:Y:S01]  /*2f00*/  BSSY B0, `(.L_x_35) ;  /* 0x0000e20000007945 */ /* 0x000fe20003800000 */
[-C--:B0-----:R-:W-:Y:S02]  /*2f10*/  IMAD R4, R13, R8.reuse, RZ ;  /* 0x000000080d047224 */ /* 0x081fe400078e02ff */
[----:B------:R-:W-:-:S04]  /*2f20*/  IMAD.WIDE.U32 R2, R23, R8, R2 ;  /* 0x0000000817027225 */ /* 0x000fc800078e0002 */
[----:B------:R-:W-:Y:S01]  /*2f30*/  IMAD R4, R23, R9, R4 ;  /* 0x0000000917047224 */ /* 0x000fe200078e0204 */
[----:B------:R-:W-:-:S03]  /*2f40*/  IADD3 R2, P1, R2, UR4, RZ ;  /* 0x0000000402027c10 */ /* 0x000fc6000ff3e0ff */
[----:B------:R-:W-:-:S05]  /*2f50*/  IMAD.IADD R4, R3, 0x1, R4 ;  /* 0x0000000103047824 */ /* 0x000fca00078e0204 */
[----:B------:R-:W-:Y:S02]  /*2f60*/  IADD3.X R3, R4, UR5, RZ, P1, !PT ;  /* 0x0000000504037c10 */ /* 0x000fe40008ffe4ff */
[----:B------:R-:W-:-:S04]  /*2f70*/  LEA R4, P1, R8, R2, 0x3 ;  /* 0x0000000208047211 */ /* 0x000fc800078218ff */
[----:B------:R-:W-:Y:S01]  /*2f80*/  LEA.HI.X R5, R8, R3, R9, 0x3, P1 ;  /* 0x0000000308057211 */ /* 0x000fe200008f1c09 */
[----:B------:R-:W-:Y:S08]  /*2f90*/  @!P0 BRA `(.L_x_36) ;  /* 0x000000a000588947 */ /* 0x000ff00003800000 */
[----:B------:R-:W0:Y:S01]  /*2fa0*/  LDC.64 R8, c[0x0][0x5b0] ;  /* 0x00016c00ff087b82 */ /* 0x000e220000000a00 */
[----:B------:R-:W-:Y:S01]  /*2fb0*/  ULDC.64 UR4, c[0x0][0x5b8] ;  /* 0x00016e0000047ab9 */ /* 0x000fe20000000a00 */
[----:B------:R-:W-:Y:S01]  /*2fc0*/  ISETP.GE.AND P3, PT, R7, 0x1, PT ;  /* 0x000000010700780c */ /* 0x000fe20003f66270 */
[----:B------:R-:W-:Y:S01]  /*2fd0*/  IMAD R12, R6, UR4, RZ ;  /* 0x00000004060c7c24 */ /* 0x000fe2000f8e02ff */
[----:B------:R-:W-:Y:S01]  /*2fe0*/  BSSY B1, `(.L_x_37) ;  /* 0x000000e000017945 */ /* 0x000fe20003800000 */
[----:B------:R-:W-:Y:S01]  /*2ff0*/  IMAD.WIDE.U32 R20, R152, UR4, R10 ;  /* 0x0000000498147c25 */ /* 0x000fe2000f8e000a */
[----:B------:R-:W-:Y:S02]  /*3000*/  ISETP.LT.OR P1, PT, R0, 0x1, !P3 ;  /* 0x000000010000780c */ /* 0x000fe40005f21670 */
[----:B------:R-:W1:Y:S01]  /*3010*/  LDC.64 R14, c[0x0][0x5a8] ;  /* 0x00016a00ff0e7b82 */ /* 0x000e620000000a00 */
[----:B------:R-:W-:Y:S02]  /*3020*/  IMAD R12, R152, UR5, R12 ;  /* 0x00000005980c7c24 */ /* 0x000fe4000f8e020c */
[----:B0-----:R-:W-:-:S02]  /*3030*/  IMAD R154, R13, R8, RZ ;  /* 0x000000080d9a7224 */ /* 0x001fc400078e02ff */
[----:B------:R-:W-:Y:S02]  /*3040*/  IMAD.IADD R13, R21, 0x1, R12 ;  /* 0x00000001150d7824 */ /* 0x000fe400078e020c */
[----:B------:R-:W-:Y:S02]  /*3050*/  IMAD.MOV.U32 R12, RZ, RZ, R20 ;  /* 0x000000ffff0c7224 */ /* 0x000fe400078e0014 */
[C---:B------:R-:W-:Y:S02]  /*3060*/  IMAD R154, R23.reuse, R9, R154 ;  /* 0x00000009179a7224 */ /* 0x040fe400078e029a */
[----:B------:R-:W-:-:S03]  /*3070*/  IMAD.WIDE.U32 R10, R23, R8, R12 ;  /* 0x00000008170a7225 */ /* 0x000fc600078e000c */
[----:B-1----:R-:W-:-:S04]  /*3080*/  IADD3 R10, P0, R10, R14, RZ ;  /* 0x0000000e0a0a7210 */ /* 0x002fc80007f1e0ff */
[----:B------:R-:W-:Y:S01]  /*3090*/  IADD3.X R11, R15, R11, R154, P0, !PT ;  /* 0x0000000b0f0b7210 */ /* 0x000fe200007fe49a */
[----:B------:R-:W-:Y:S08]  /*30a0*/  @P1 BRA `(.L_x_38) ;  /* 0x0000000000041947 */ /* 0x000ff00003800000 */
[----:B------:R0:W5:Y:S02]  /*30b0*/  LDG.E.U8 R16, desc[UR36][R10.64] ;  /* 0x000000240a107981 */ /* 0x000164000c1e1100 */
.L_x_38:
[----:B------:R-:W-:Y:S05]  /*30c0*/  BSYNC B1 ;  /* 0x0000000000017941 */ /* 0x000fea0003800000 */
.L_x_37:
[----:B------:R-:W2:Y:S01]  /*30d0*/  LDL.LU R152, [R1] ;  /* 0x0000000001987983 */ /* 0x000ea20000300800 */
[----:B-----5:R-:W-:Y:S01]  /*30e0*/  LOP3.LUT R6, R16, 0xffff, RZ, 0xc0, !PT ;  /* 0x0000ffff10067812 */ /* 0x020fe200078ec0ff */
[----:B------:R-:W-:Y:S01]  /*30f0*/  BSSY B1, `(.L_x_39) ;  /* 0x000000b000017945 */ /* 0x000fe20003800000 */
[----:B------:R-:W-:Y:S02]  /*3100*/  ISETP.GE.AND P2, PT, R7, 0x2, PT ;  /* 0x000000020700780c */ /* 0x000fe40003f46270 */
[----:B------:R-:W-:Y:S02]  /*3110*/  PRMT R6, R6, 0x8880, RZ ;  /* 0x0000888006067816 */ /* 0x000fe400000000ff */
[----:B------:R-:W-:-:S03]  /*3120*/  ISETP.LT.OR P0, PT, R0, 0x1, !P2 ;  /* 0x000000010000780c */ /* 0x000fc60005701670 */
[----:B------:R-:W-:-:S04]  /*3130*/  IMAD R6, R6, R18, RZ ;  /* 0x0000001206067224 */ /* 0x000fc800078e02ff */
[----:B--2---:R-:W-:-:S05]  /*3140*/  @!P1 IMAD R152, R152, R17, R6 ;  /* 0x0000001198989224 */ /* 0x004fca00078e0206 */
[----:B------:R1:W-:Y:S01]  /*3150*/  @!P1 STG.E.U8 desc[UR36][R2.64], R152 ;  /* 0x0000009802009986 */ /* 0x0003e2000c101124 */
[----:B------:R-:W-:Y:S05]  /*3160*/  @P0 BRA `(.L_x_40) ;  /* 0x00000000000c0947 */ /* 0x000fea0003800000 */
[----:B------:R-:W2:Y:S02]  /*3170*/  LDG.E.U8 R16, desc[UR36][R10.64+0x1] ;  /* 0x000001240a107981 */ /* 0x000ea4000c1e1100 */
[----:B--2---:R-:W-:-:S05]  /*3180*/  PRMT R6, R16, 0x8880, RZ ;  /* 0x0000888010067816 */ /* 0x004fca00000000ff */
[----:B------:R-:W-:-:S07]  /*3190*/  IMAD R6, R6, R18, RZ ;  /* 0x0000001206067224 */ /* 0x000fce00078e02ff */
.L_x_40:
[----:B------:R-:W-:Y:S05]  /*31a0*/  BSYNC B1 ;  /* 0x0000000000017941 */ /* 0x000fea0003800000 */
.L_x_39:
[----:B-1----:R-:W2:Y:S01]  /*31b0*/  LDL.LU R152, [R1+0x4] ;  /* 0x0000040001987983 */ /* 0x002ea20000300800 */
[----:B------:R-:W-:Y:S01]  /*31c0*/  SHF.L.U64.HI R153, R8, 0x3, R9 ;  /* 0x0000000308997819 */ /* 0x000fe20000010209 */
[----:B------:R-:W-:Y:S01]  /*31d0*/  BSSY B1, `(.L_x_41) ;  /* 0x0000012000017945 */ /* 0x000fe20003800000 */
[C---:B------:R-:W-:Y:S02]  /*31e0*/  ISETP.LT.OR P3, PT, R0.reuse, 0x9, !P3 ;  /* 0x000000090000780c */ /* 0x040fe40005f61670 */
[----:B------:R-:W-:Y:S01]  /*31f0*/  ISETP.LT.OR P2, PT, R0, 0x9, !P2 ;  /* 0x000000090000780c */ /* 0x000fe20005741670 */
[----:B--2---:R-:W-:Y:S02]  /*3200*/  @!P0 IMAD R12, R152, R17, R6 ;  /* 0x00000011980c8224 */ /* 0x004fe400078e0206 */
[----:B------:R-:W-:-:S03]  /*3210*/  IMAD.SHL.U32 R152, R8, 0x8, RZ ;  /* 0x0000000808987824 */ /* 0x000fc600078e00ff */
[----:B------:R1:W-:Y:S01]  /*3220*/  @!P0 STG.E.U8 desc[UR36][R2.64+0x1], R12 ;  /* 0x0000010c02008986 */ /* 0x0003e2000c101124 */
[----:B------:R-:W-:-:S04]  /*3230*/  IMAD.WIDE.U32 R8, R23, R8, R152 ;  /* 0x0000000817087225 */ /* 0x000fc800078e0098 */
[----:B------:R-:W-:Y:S01]  /*3240*/  IMAD.IADD R9, R154, 0x1, R9 ;  /* 0x000000019a097824 */ /* 0x000fe200078e0209 */
[----:B------:R-:W-:-:S04]  /*3250*/  IADD3 R8, P0, P1, R20, R14, R8 ;  /* 0x0000000e14087210 */ /* 0x000fc8000791e008 */
[----:B------:R-:W-:Y:S02]  /*3260*/  IADD3.X R9, R13, R15, R9, P0, P1 ;  /* 0x0000000f0d097210 */ /* 0x000fe400007e2409 */
[C---:B------:R-:W-:Y:S02]  /*3270*/  ISETP.GE.AND P1, PT, R7.reuse, 0x9, PT ;  /* 0x000000090700780c */ /* 0x040fe40003f26270 */
[----:B------:R-:W-:Y:S02]  /*3280*/  ISETP.GE.AND P0, PT, R7, 0xa, PT ;  /* 0x0000000a0700780c */ /* 0x000fe40003f06270 */
[C---:B------:R-:W-:Y:S02]  /*3290*/  ISETP.LT.OR P4, PT, R0.reuse, 0x1, !P1 ;  /* 0x000000010000780c */ /* 0x040fe40004f81670 */
[----:B------:R-:W-:Y:S01]  /*32a0*/  ISETP.LT.OR P5, PT, R0, 0x1, !P0 ;  /* 0x000000010000780c */ /* 0x000fe200047a1670 */
[----:B-1----:R-:W-:-:S12]  /*32b0*/  @P3 BRA `(.L_x_42) ;  /* 0x00000000000c3947 */ /* 0x002fd80003800000 */
[----:B------:R-:W2:Y:S02]  /*32c0*/  LDG.E.U8 R16, desc[UR36][R8.64] ;  /* 0x0000002408107981 */ /* 0x000ea4000c1e1100 */
[----:B--2---:R-:W-:-:S05]  /*32d0*/  PRMT R6, R16, 0x8880, RZ ;  /* 0x0000888010067816 */ /* 0x004fca00000000ff */
[----:B------:R-:W-:-:S07]  /*32e0*/  IMAD R6, R6, R18, RZ ;  /* 0x0000001206067224 */ /* 0x000fce00078e02ff */
.L_x_42:
[----:B------:R-:W-:Y:S05]  /*32f0*/  BSYNC B1 ;  /* 0x0000000000017941 */ /* 0x000fea0003800000 */
.L_x_41:
[----:B------:R-:W2:Y:S01]  /*3300*/  LDL.LU R12, [R1+0x8] ;  /* 0x00000800010c7983 */ /* 0x000ea20000300800 */
[----:B------:R-:W-:Y:S01]  /*3310*/  BSSY B1, `(.L_x_43) ;  /* 0x0000007000017945 */ /* 0x000fe20003800000 */
[----:B--2---:R-:W-:-:S05]  /*3320*/  @!P3 IMAD R12, R12, R17, R6 ;  /* 0x000000110c0cb224 */ /* 0x004fca00078e0206 */
[----:B------:R1:W-:Y:S01]  /*3330*/  @!P3 STG.E.U8 desc[UR36][R4.64], R12 ;  /* 0x0000000c0400b986 */ /* 0x0003e2000c101124 */
[----:B------:R-:W-:Y:S05]  /*3340*/  @P2 BRA `(.L_x_44) ;  /* 0x00000000000c2947 */ /* 0x000fea0003800000 */
[----:B------:R-:W2:Y:S02]  /*3350*/  LDG.E.U8 R16, desc[UR36][R8.64+0x1] ;  /* 0x0000012408107981 */ /* 0x000ea4000c1e1100 */
[----:B--2---:R-:W-:-:S05]  /*3360*/  PRMT R6, R16, 0x8880, RZ ;  /* 0x0000888010067816 */ /* 0x004fca00000000ff */
[----:B------:R-:W-:-:S07]  /*3370*/  IMAD R6, R6, R18, RZ ;  /* 0x0000001206067224 */ /* 0x000fce00078e02ff */
.L_x_44:
[----:B------:R-:W-:Y:S05]  /*3380*/  BSYNC B1 ;  /* 0x0000000000017941 */ /* 0x000fea0003800000 */
.L_x_43:
[----:B-1----:R-:W2:Y:S01]  /*3390*/  LDL.LU R12, [R1+0xc] ;  /* 0x00000c00010c7983 */ /* 0x002ea20000300800 */
[----:B------:R-:W-:Y:S01]  /*33a0*/  BSSY B1, `(.L_x_45) ;  /* 0x0000007000017945 */ /* 0x000fe20003800000 */
[----:B--2---:R-:W-:-:S05]  /*33b0*/  @!P2 IMAD R12, R12, R17, R6 ;  /* 0x000000110c0ca224 */ /* 0x004fca00078e0206 */
[----:B------:R1:W-:Y:S01]  /*33c0*/  @!P2 STG.E.U8 desc[UR36][R4.64+0x1], R12 ;  /* 0x0000010c0400a986 */ /* 0x0003e2000c101124 */
[----:B------:R-:W-:Y:S05]  /*33d0*/  @P4 BRA `(.L_x_46) ;  /* 0x00000000000c4947 */ /* 0x000fea0003800000 */
[----:B------:R-:W2:Y:S02]  /*33e0*/  LDG.E.U8 R16, desc[UR36][R10.64+0x8] ;  /* 0x000008240a107981 */ /* 0x000ea4000c1e1100 */
[----:B--2---:R-:W-:-:S05]  /*33f0*/  PRMT R6, R16, 0x8880, RZ ;  /* 0x0000888010067816 */ /* 0x004fca00000000ff */
[----:B------:R-:W-:-:S07]  /*3400*/  IMAD R6, R6, R18, RZ ;  /* 0x0000001206067224 */ /* 0x000fce00078e02ff */
.L_x_46:
[----:B------:R-:W-:Y:S05]  /*3410*/  BSYNC B1 ;  /* 0x0000000000017941 */ /* 0x000fea0003800000 */
.L_x_45:
        /* <DEDUP_REMOVED lines=8> */
.L_x_48:
[----:B------:R-:W-:Y:S05]  /*34a0*/  BSYNC B1 ;  /* 0x0000000000017941 */ /* 0x000fea0003800000 */
.L_x_47:
[----:B-1----:R-:W2:Y:S01]  /*34b0*/  LDL.LU R12, [R1+0x14] ;  /* 0x00001400010c7983 */ /* 0x002ea20000300800 */
[C---:B------:R-:W-:Y:S01]  /*34c0*/  ISETP.LT.OR P1, PT, R0.reuse, 0x9, !P1 ;  /* 0x000000090000780c */ /* 0x040fe20004f21670 */
[----:B------:R-:W-:Y:S01]  /*34d0*/  BSSY B1, `(.L_x_49) ;  /* 0x000000c000017945 */ /* 0x000fe20003800000 */
[C---:B------:R-:W-:Y:S02]  /*34e0*/  ISETP.GE.AND P3, PT, R7.reuse, 0x11, PT ;  /* 0x000000110700780c */ /* 0x040fe40003f66270 */
[----:B------:R-:W-:Y:S02]  /*34f0*/  ISETP.GE.AND P2, PT, R7, 0x12, PT ;  /* 0x000000120700780c */ /* 0x000fe40003f46270 */
[C---:B------:R-:W-:Y:S02]  /*3500*/  ISETP.LT.OR P0, PT, R0.reuse, 0x9, !P0 ;  /* 0x000000090000780c */ /* 0x040fe40004701670 */
[----:B------:R-:W-:Y:S01]  /*3510*/  ISETP.LT.OR P4, PT, R0, 0x1, !P3 ;  /* 0x000000010000780c */ /* 0x000fe20005f81670 */
[----:B--2---:R-:W-:-:S05]  /*3520*/  @!P5 IMAD R12, R12, R17, R6 ;  /* 0x000000110c0cd224 */ /* 0x004fca00078e0206 */
[----:B------:R1:W-:Y:S01]  /*3530*/  @!P5 STG.E.U8 desc[UR36][R2.64+0x9], R12 ;  /* 0x0000090c0200d986 */ /* 0x0003e2000c101124 */
[----:B------:R-:W-:Y:S01]  /*3540*/  ISETP.LT.OR P5, PT, R0, 0x1, !P2 ;  /* 0x000000010000780c */ /* 0x000fe200057a1670 */
[----:B------:R-:W-:-:S12]  /*3550*/  @P1 BRA `(.L_x_50) ;  /* 0x00000000000c1947 */ /* 0x000fd80003800000 */
[----:B------:R-:W2:Y:S02]  /*3560*/  LDG.E.U8 R16, desc[UR36][R8.64+0x8] ;  /* 0x0000082408107981 */ /* 0x000ea4000c1e1100 */
[----:B--2---:R-:W-:-:S05]  /*3570*/  PRMT R6, R16, 0x8880, RZ ;  /* 0x0000888010067816 */ /* 0x004fca00000000ff */
[----:B------:R-:W-:-:S07]  /*3580*/  IMAD R6, R6, R18, RZ ;  /* 0x0000001206067224 */ /* 0x000fce00078e02ff */
.L_x_50:
[----:B------:R-:W-:Y:S05]  /*3590*/  BSYNC B1 ;  /* 0x0000000000017941 */ /* 0x000fea0003800000 */
.L_x_49:
        /* <DEDUP_REMOVED lines=8> */
.L_x_52:
[----:B------:R-:W-:Y:S05]  /*3620*/  BSYNC B1 ;  /* 0x0000000000017941 */ /* 0x000fea0003800000 */
.L_x_51:
        /* <DEDUP_REMOVED lines=8> */
.L_x_54:
[----:B------:R-:W-:Y:S05]  /*36b0*/  BSYNC B1 ;  /* 0x0000000000017941 */ /* 0x000fea0003800000 */
.L_x_53:
        /* <DEDUP_REMOVED lines=8> */
.L_x_56:
[----:B------:R-:W-:Y:S05]  /*3740*/  BSYNC B1 ;  /* 0x0000000000017941 */ /* 0x000fea0003800000 */
.L_x_55:
        /* <DEDUP_REMOVED lines=14> */
.L_x_58:
[----:B------:R-:W-:Y:S05]  /*3830*/  BSYNC B1 ;  /* 0x0000000000017941 */ /* 0x000fea0003800000 */
.L_x_57:
        /* <DEDUP_REMOVED lines=8> */
.L_x_60:
[----:B------:R-:W-:Y:S05]  /*38c0*/  BSYNC B1 ;  /* 0x0000000000017941 */ /* 0x000fea0003800000 */
.L_x_59:
        /* <DEDUP_REMOVED lines=8> */
.L_x_62:
[----:B------:R-:W-:Y:S05]  /*3950*/  BSYNC B1 ;  /* 0x0000000000017941 */ /* 0x000fea0003800000 */
.L_x_61:
        /* <DEDUP_REMOVED lines=8> */
.L_x_64:
[----:B------:R-:W-:Y:S05]  /*39e0*/  BSYNC B1 ;  /* 0x0000000000017941 */ /* 0x000fea0003800000 */
.L_x_63:
        /* <DEDUP_REMOVED lines=14> */
.L_x_66:
[----:B------:R-:W-:Y:S05]  /*3ad0*/  BSYNC B1 ;  /* 0x0000000000017941 */ /* 0x000fea0003800000 */
.L_x_65:
        /* <DEDUP_REMOVED lines=8> */
.L_x_68:
[----:B------:R-:W-:Y:S05]  /*3b60*/  BSYNC B1 ;  /* 0x0000000000017941 */ /* 0x000fea0003800000 */
.L_x_67:
        /* <DEDUP_REMOVED lines=8> */
.L_x_70:
[----:B------:R-:W-:Y:S05]  /*3bf0*/  BSYNC B1 ;  /* 0x0000000000017941 */ /* 0x000fea0003800000 */
.L_x_69:
        /* <DEDUP_REMOVED lines=8> */
.L_x_72:
[----:B------:R-:W-:Y:S05]  /*3c80*/  BSYNC B1 ;  /* 0x0000000000017941 */ /* 0x000fea0003800000 */
.L_x_71:
        /* <DEDUP_REMOVED lines=14> */
.L_x_74:
[----:B------:R-:W-:Y:S05]  /*3d70*/  BSYNC B1 ;  /* 0x0000000000017941 */ /* 0x000fea0003800000 */
.L_x_73:
        /* <DEDUP_REMOVED lines=8> */
.L_x_76:
[----:B------:R-:W-:Y:S05]  /*3e00*/  BSYNC B1 ;  /* 0x0000000000017941 */ /* 0x000fea0003800000 */
.L_x_75:
        /* <DEDUP_REMOVED lines=8> */
.L_x_78:
[----:B------:R-:W-:Y:S05]  /*3e90*/  BSYNC B1 ;  /* 0x0000000000017941 */ /* 0x000fea0003800000 */
.L_x_77:
        /* <DEDUP_REMOVED lines=8> */
.L_x_80:
[----:B------:R-:W-:Y:S05]  /*3f20*/  BSYNC B1 ;  /* 0x0000000000017941 */ /* 0x000fea0003800000 */
.L_x_79:
        /* <DEDUP_REMOVED lines=14> */
.L_x_82:
[----:B------:R-:W-:Y:S05]  /*4010*/  BSYNC B1 ;  /* 0x0000000000017941 */ /* 0x000fea0003800000 */
.L_x_81:
        /* <DEDUP_REMOVED lines=8> */
.L_x_84:
[----:B------:R-:W-:Y:S05]  /*40a0*/  BSYNC B1 ;  /* 0x0000000000017941 */ /* 0x000fea0003800000 */
.L_x_83:
        /* <DEDUP_REMOVED lines=8> */
.L_x_86:
[----:B------:R-:W-:Y:S05]  /*4130*/  BSYNC B1 ;  /* 0x0000000000017941 */ /* 0x000fea0003800000 */
.L_x_85:
        /* <DEDUP_REMOVED lines=8> */
.L_x_88:
[----:B------:R-:W-:Y:S05]  /*41c0*/  BSYNC B1 ;  /* 0x0000000000017941 */ /* 0x000fea0003800000 */
.L_x_87:
        /* <DEDUP_REMOVED lines=14> */
.L_x_90:
[----:B------:R-:W-:Y:S05]  /*42b0*/  BSYNC B1 ;  /* 0x0000000000017941 */ /* 0x000fea0003800000 */
.L_x_89:
        /* <DEDUP_REMOVED lines=8> */
.L_x_92:
[----:B------:R-:W-:Y:S05]  /*4340*/  BSYNC B1 ;  /* 0x0000000000017941 */ /* 0x000fea0003800000 */
.L_x_91:
        /* <DEDUP_REMOVED lines=8> */
.L_x_94:
[----:B------:R-:W-:Y:S05]  /*43d0*/  BSYNC B1 ;  /* 0x0000000000017941 */ /* 0x000fea0003800000 */
.L_x_93:
        /* <DEDUP_REMOVED lines=8> */
.L_x_96:
[----:B------:R-:W-:Y:S05]  /*4460*/  BSYNC B1 ;  /* 0x0000000000017941 */ /* 0x000fea0003800000 */
.L_x_95:
        /* <DEDUP_REMOVED lines=14> */
.L_x_98:
[----:B------:R-:W-:Y:S05]  /*4550*/  BSYNC B1 ;  /* 0x0000000000017941 */ /* 0x000fea0003800000 */
.L_x_97:
        /* <DEDUP_REMOVED lines=8> */
.L_x_100:
[----:B------:R-:W-:Y:S05]  /*45e0*/  BSYNC B1 ;  /* 0x0000000000017941 */ /* 0x000fea0003800000 */
.L_x_99:
        /* <DEDUP_REMOVED lines=8> */
.L_x_102:
[----:B------:R-:W-:Y:S05]  /*4670*/  BSYNC B1 ;  /* 0x0000000000017941 */ /* 0x000fea0003800000 */
.L_x_101:
        /* <DEDUP_REMOVED lines=8> */
.L_x_104:
[----:B------:R-:W-:Y:S05]  /*4700*/  BSYNC B1 ;  /* 0x0000000000017941 */ /* 0x000fea0003800000 */
.L_x_103:
        /* <DEDUP_REMOVED lines=14> */
.L_x_106:
[----:B------:R-:W-:Y:S05]  /*47f0*/  BSYNC B1 ;  /* 0x0000000000017941 */ /* 0x000fea0003800000 */
.L_x_105:
        /* <DEDUP_REMOVED lines=8> */
.L_x_108:
[----:B------:R-:W-:Y:S05]  /*4880*/  BSYNC B1 ;  /* 0x0000000000017941 */ /* 0x000fea0003800000 */
.L_x_107:
        /* <DEDUP_REMOVED lines=8> */
.L_x_110:
[----:B------:R-:W-:Y:S05]  /*4910*/  BSYNC B1 ;  /* 0x0000000000017941 */ /* 0x000fea0003800000 */
.L_x_109:
        /* <DEDUP_REMOVED lines=8> */
.L_x_112:
[----:B------:R-:W-:Y:S05]  /*49a0*/  BSYNC B1 ;  /* 0x0000000000017941 */ /* 0x000fea0003800000 */
.L_x_111:
        /* <DEDUP_REMOVED lines=14> */
.L_x_114:
[----:B------:R-:W-:Y:S05]  /*4a90*/  BSYNC B1 ;  /* 0x0000000000017941 */ /* 0x000fea0003800000 */
.L_x_113:
        /* <DEDUP_REMOVED lines=8> */
.L_x_116:
[----:B------:R-:W-:Y:S05]  /*4b20*/  BSYNC B1 ;  /* 0x0000000000017941 */ /* 0x000fea0003800000 */
.L_x_115:
        /* <DEDUP_REMOVED lines=8> */
.L_x_118:
[----:B------:R-:W-:Y:S05]  /*4bb0*/  BSYNC B1 ;  /* 0x0000000000017941 */ /* 0x000fea0003800000 */
.L_x_117:
        /* <DEDUP_REMOVED lines=8> */
.L_x_120:
[----:B------:R-:W-:Y:S05]  /*4c40*/  BSYNC B1 ;  /* 0x0000000000017941 */ /* 0x000fea0003800000 */
.L_x_119:
        /* <DEDUP_REMOVED lines=11> */
[----:B------:R-:W1:Y:S02]  /*4d00*/  LDG.E.U8 R16, desc[UR36][R8.64+0x50] ;  /* 0x0000502408107981 */ /* 0x000e64000c1e1100 */
[----:B-1----:R-:W-:-:S05]  /*4d10*/  PRMT R13, R16, 0x8880, RZ ;  /* 0x00008880100d7816 */ /* 0x002fca00000000ff */
[----:B------:R-:W-:-:S07]  /*4d20*/  IMAD R6, R13, R18, RZ ;  /* 0x000000120d067224 */ /* 0x000fce00078e02ff */
.L_x_122:
[----:B------:R-:W-:Y:S05]  /*4d30*/  BSYNC B1 ;  /* 0x0000000000017941 */ /* 0x000fea0003800000 */
.L_x_121:
[----:B------:R-:W1:Y:S01]  /*4d40*/  LDL.LU R12, [R1+0xa8] ;  /* 0x0000a800010c7983 */ /* 0x000e620000300800 */
[----:B------:R-:W-:Y:S01]  /*4d50*/  BSSY B1, `(.L_x_123) ;  /* 0x0000007000017945 */ /* 0x000fe20003800000 */
[----:B-1----:R-:W-:-:S05]  /*4d60*/  @!P3 IMAD R13, R12, R17, R6 ;  /* 0x000000110c0db224 */ /* 0x002fca00078e0206 */
[----:B------:R1:W-:Y:S01]  /*4d70*/  @!P3 STG.E.U8 desc[UR36][R4.64+0x50], R13 ;  /* 0x0000500d0400b986 */ /* 0x0003e2000c101124 */
[----:B------:R-:W-:Y:S05]  /*4d80*/  @P2 BRA `(.L_x_124) ;  /* 0x00000000000c2947 */ /* 0x000fea0003800000 */
[----:B------:R-:W1:Y:S02]  /*4d90*/  LDG.E.U8 R16, desc[UR36][R8.64+0x51] ;  /* 0x0000512408107981 */ /* 0x000e64000c1e1100 */
[----:B-1----:R-:W-:-:S05]  /*4da0*/  PRMT R13, R16, 0x8880, RZ ;  /* 0x00008880100d7816 */ /* 0x002fca00000000ff */
[----:B------:R-:W-:-:S07]  /*4db0*/  IMAD R6, R13, R18, RZ ;  /* 0x000000120d067224 */ /* 0x000fce00078e02ff */
.L_x_124:
[----:B------:R-:W-:Y:S05]  /*4dc0*/  BSYNC B1 ;  /* 0x0000000000017941 */ /* 0x000fea0003800000 */
.L_x_123:
        /* <DEDUP_REMOVED lines=8> */
.L_x_126:
[----:B------:R-:W-:Y:S05]  /*4e50*/  BSYNC B1 ;  /* 0x0000000000017941 */ /* 0x000fea0003800000 */
.L_x_125:
        /* <DEDUP_REMOVED lines=8> */
.L_x_128:
[----:B------:R-:W-:Y:S05]  /*4ee0*/  BSYNC B1 ;  /* 0x0000000000017941 */ /* 0x000fea0003800000 */
.L_x_127:
[----:B------:R-:W1:Y:S01]  /*4ef0*/  LDL.LU R12, [R1+0xb4] ;  /* 0x0000b400010c7983 */ /* 0x000e620000300800 */
[C---:B------:R-:W-:Y:S01]  /*4f00*/  ISETP.LT.OR P1, PT, R0.reuse, 0x9, !P1 ;  /* 0x000000090000780c */ /* 0x040fe20004f21670 */
[----:B------:R-:W-:Y:S01]  /*4f10*/  BSSY B1, `(.L_x_129) ;  /* 0x000000c000017945 */ /* 0x000fe20003800000 */
[C---:B------:R-:W-:Y:S02]  /*4f20*/  ISETP.GE.AND P3, PT, R7.reuse, 0x61, PT ;  /* 0x000000610700780c */ /* 0x040fe40003f66270 */
[----:B------:R-:W-:Y:S02]  /*4f30*/  ISETP.GE.AND P2, PT, R7, 0x62, PT ;  /* 0x000000620700780c */ /* 0x000fe40003f46270 */
[C---:B------:R-:W-:Y:S02]  /*4f40*/  ISETP.LT.OR P0, PT, R0.reuse, 0x9, !P0 ;  /* 0x000000090000780c */ /* 0x040fe40004701670 */
[----:B------:R-:W-:Y:S01]  /*4f50*/  ISETP.LT.OR P5, PT, R0, 0x1, !P3 ;  /* 0x000000010000780c */ /* 0x000fe20005fa1670 */
[----:B-1----:R-:W-:-:S05]  /*4f60*/  @!P4 IMAD R13, R12, R17, R6 ;  /* 0x000000110c0dc224 */ /* 0x002fca00078e0206 */
[----:B------:R1:W-:Y:S01]  /*4f70*/  @!P4 STG.E.U8 desc[UR36][R2.64+0x59], R13 ;  /* 0x0000590d0200c986 */ /* 0x0003e2000c101124 */
[----:B------:R-:W-:Y:S01]  /*4f80*/  ISETP.LT.OR P4, PT, R0, 0x1, !P2 ;  /* 0x000000010000780c */ /* 0x000fe20005781670 */
[----:B------:R-:W-:-:S12]  /*4f90*/  @P1 BRA `(.L_x_130) ;  /* 0x00000000000c1947 */ /* 0x000fd80003800000 */
[----:B------:R-:W1:Y:S02]  /*4fa0*/  LDG.E.U8 R16, desc[UR36][R8.64+0x58] ;  /* 0x0000582408107981 */ /* 0x000e64000c1e1100 */
[----:B-1----:R-:W-:-:S05]  /*4fb0*/  PRMT R13, R16, 0x8880, RZ ;  /* 0x00008880100d7816 */ /* 0x002fca00000000ff */
[----:B------:R-:W-:-:S07]  /*4fc0*/  IMAD R6, R13, R18, RZ ;  /* 0x000000120d067224 */ /* 0x000fce00078e02ff */
.L_x_130:
[----:B------:R-:W-:Y:S05]  /*4fd0*/  BSYNC B1 ;  /* 0x0000000000017941 */ /* 0x000fea0003800000 */
.L_x_129:
        /* <DEDUP_REMOVED lines=8> */
.L_x_132:
[----:B------:R-:W-:Y:S05]  /*5060*/  BSYNC B1 ;  /* 0x0000000000017941 */ /* 0x000fea0003800000 */
.L_x_131:
        /* <DEDUP_REMOVED lines=8> */
.L_x_134:
[----:B------:R-:W-:Y:S05]  /*50f0*/  BSYNC B1 ;  /* 0x0000000000017941 */ /* 0x000fea0003800000 */
.L_x_133:
        /* <DEDUP_REMOVED lines=8> */
.L_x_136:
[----:B------:R-:W-:Y:S05]  /*5180*/  BSYNC B1 ;  /* 0x0000000000017941 */ /* 0x000fea0003800000 */
.L_x_135:
        /* <DEDUP_REMOVED lines=14> */
.L_x_138:
[----:B------:R-:W-:Y:S05]  /*5270*/  BSYNC B1 ;  /* 0x0000000000017941 */ /* 0x000fea0003800000 */
.L_x_137:
        /* <DEDUP_REMOVED lines=8> */
.L_x_140:
[----:B------:R-:W-:Y:S05]  /*5300*/  BSYNC B1 ;  /* 0x0000000000017941 */ /* 0x000fea0003800000 */
.L_x_139:
        /* <DEDUP_REMOVED lines=8> */
.L_x_142:
[----:B------:R-:W-:Y:S05]  /*5390*/  BSYNC B1 ;  /* 0x0000000000017941 */ /* 0x000fea0003800000 */
.L_x_141:
        /* <DEDUP_REMOVED lines=8> */
.L_x_144:
[----:B------:R-:W-:Y:S05]  /*5420*/  BSYNC B1 ;  /* 0x0000000000017941 */ /* 0x000fea0003800000 */
.L_x_143:
        /* <DEDUP_REMOVED lines=14> */
.L_x_146:
[----:B------:R-:W-:Y:S05]  /*5510*/  BSYNC B1 ;  /* 0x0000000000017941 */ /* 0x000fea0003800000 */
.L_x_145:
        /* <DEDUP_REMOVED lines=8> */
.L_x_148:
[----:B------:R-:W-:Y:S05]  /*55a0*/  BSYNC B1 ;  /* 0x0000000000017941 */ /* 0x000fea0003800000 */
.L_x_147:
        /* <DEDUP_REMOVED lines=8> */
.L_x_150:
[----:B------:R-:W-:Y:S05]  /*5630*/  BSYNC B1 ;  /* 0x0000000000017941 */ /* 0x000fea0003800000 */
.L_x_149:
        /* <DEDUP_REMOVED lines=8> */
.L_x_152:
[----:B------:R-:W-:Y:S05]  /*56c0*/  BSYNC B1 ;  /* 0x0000000000017941 */ /* 0x000fea0003800000 */
.L_x_151:
        /* <DEDUP_REMOVED lines=14> */
.L_x_154:
[----:B------:R-:W-:Y:S05]  /*57b0*/  BSYNC B1 ;  /* 0x0000000000017941 */ /* 0x000fea0003800000 */
.L_x_153:
        /* <DEDUP_REMOVED lines=8> */
.L_x_156:
[----:B------:R-:W-:Y:S05]  /*5840*/  BSYNC B1 ;  /* 0x0000000000017941 */ /* 0x000fea0003800000 */
.L_x_155:
        /* <DEDUP_REMOVED lines=8> */
.L_x_158:
[----:B------:R-:W-:Y:S05]  /*58d0*/  BSYNC B1 ;  /* 0x0000000000017941 */ /* 0x000fea0003800000 */
.L_x_157:
        /* <DEDUP_REMOVED lines=8> */
.L_x_160:
[----:B------:R-:W-:Y:S05]  /*5960*/  BSYNC B1 ;  /* 0x0000000000017941 */ /* 0x000fea0003800000 */
.L_x_159:
        /* <DEDUP_REMOVED lines=14> */
.L_x_162:
[----:B------:R-:W-:Y:S05]  /*5a50*/  BSYNC B1 ;  /* 0x0000000000017941 */ /* 0x000fea0003800000 */
.L_x_161:
        /* <DEDUP_REMOVED lines=8> */
.L_x_164:
[----:B------:R-:W-:Y:S05]  /*5ae0*/  BSYNC B1 ;  /* 0x0000000000017941 */ /* 0x000fea0003800000 */
.L_x_163:
        /* <DEDUP_REMOVED lines=8> */
.L_x_166:
[----:B------:R-:W-:Y:S05]  /*5b70*/  BSYNC B1 ;  /* 0x0000000000017941 */ /* 0x000fea0003800000 */
.L_x_165:
        /* <DEDUP_REMOVED lines=8> */
.L_x_168:
[----:B------:R-:W-:Y:S05]  /*5c00*/  BSYNC B1 ;  /* 0x0000000000017941 */ /* 0x000fea0003800000 */
.L_x_167:
        /* <DEDUP_REMOVED lines=14> */
.L_x_170:
[----:B------:R-:W-:Y:S05]  /*5cf0*/  BSYNC B1 ;  /* 0x0000000000017941 */ /* 0x000fea0003800000 */
.L_x_169:
        /* <DEDUP_REMOVED lines=8> */
.L_x_172:
[----:B------:R-:W-:Y:S05]  /*5d80*/  BSYNC B1 ;  /* 0x0000000000017941 */ /* 0x000fea0003800000 */
.L_x_171:
        /* <DEDUP_REMOVED lines=8> */
.L_x_174:
[----:B------:R-:W-:Y:S05]  /*5e10*/  BSYNC B1 ;  /* 0x0000000000017941 */ /* 0x000fea0003800000 */
.L_x_173:
        /* <DEDUP_REMOVED lines=8> */
.L_x_176:
[----:B------:R-:W-:Y:S05]  /*5ea0*/  BSYNC B1 ;  /* 0x0000000000017941 */ /* 0x000fea0003800000 */
.L_x_175:
        /* <DEDUP_REMOVED lines=14> */
.L_x_178:
[----:B------:R-:W-:Y:S05]  /*5f90*/  BSYNC B1 ;  /* 0x0000000000017941 */ /* 0x000fea0003800000 */
.L_x_177:
        /* <DEDUP_REMOVED lines=8> */
.L_x_180:
[----:B------:R-:W-:Y:S05]  /*6020*/  BSYNC B1 ;  /* 0x0000000000017941 */ /* 0x000fea0003800000 */
.L_x_179:
        /* <DEDUP_REMOVED lines=8> */
.L_x_182:
[----:B------:R-:W-:Y:S05]  /*60b0*/  BSYNC B1 ;  /* 0x0000000000017941 */ /* 0x000fea0003800000 */
.L_x_181:
        /* <DEDUP_REMOVED lines=8> */
.L_x_184:
[----:B------:R-:W-:Y:S05]  /*6140*/  BSYNC B1 ;  /* 0x0000000000017941 */ /* 0x000fea0003800000 */
.L_x_183:
        /* <DEDUP_REMOVED lines=14> */
.L_x_186:
[----:B------:R-:W-:Y:S05]  /*6230*/  BSYNC B1 ;  /* 0x0000000000017941 */ /* 0x000fea0003800000 */
.L_x_185:
        /* <DEDUP_REMOVED lines=8> */
.L_x_188:
[----:B------:R-:W-:Y:S05]  /*62c0*/  BSYNC B1 ;  /* 0x0000000000017941 */ /* 0x000fea0003800000 */
.L_x_187:
        /* <DEDUP_REMOVED lines=8> */
.L_x_190:
[----:B------:R-:W-:Y:S05]  /*6350*/  BSYNC B1 ;  /* 0x0000000000017941 */ /* 0x000fea0003800000 */
.L_x_189:
        /* <DEDUP_REMOVED lines=8> */
.L_x_192:
[----:B------:R-:W-:Y:S05]  /*63e0*/  BSYNC B1 ;  /* 0x0000000000017941 */ /* 0x000fea0003800000 */
.L_x_191:
        /* <DEDUP_REMOVED lines=14> */
.L_x_194:
[----:B------:R-:W-:Y:S05]  /*64d0*/  BSYNC B1 ;  /* 0x0000000000017941 */ /* 0x000fea0003800000 */
.L_x_193:
        /* <DEDUP_REMOVED lines=8> */
.L_x_196:
[----:B------:R-:W-:Y:S05]  /*6560*/  BSYNC B1 ;  /* 0x0000000000017941 */ /* 0x000fea0003800000 */
.L_x_195:
        /* <DEDUP_REMOVED lines=8> */
.L_x_198:
[----:B------:R-:W-:Y:S05]  /*65f0*/  BSYNC B1 ;  /* 0x0000000000017941 */ /* 0x000fea0003800000 */
.L_x_197:
        /* <DEDUP_REMOVED lines=8> */
.L_x_200:
[----:B------:R-:W-:Y:S05]  /*6680*/  BSYNC B1 ;  /* 0x0000000000017941 */ /* 0x000fea0003800000 */
.L_x_199:
        /* <DEDUP_REMOVED lines=14> */
.L_x_202:
[----:B------:R-:W-:Y:S05]  /*6770*/  BSYNC B1 ;  /* 0x0000000000017941 */ /* 0x000fea0003800000 */
.L_x_201:
        /* <DEDUP_REMOVED lines=8> */
.L_x_204:
[----:B------:R-:W-:Y:S05]  /*6800*/  BSYNC B1 ;  /* 0x0000000000017941 */ /* 0x000fea0003800000 */
.L_x_203:
        /* <DEDUP_REMOVED lines=8> */
.L_x_206:
[----:B------:R-:W-:Y:S05]  /*6890*/  BSYNC B1 ;  /* 0x0000000000017941 */ /* 0x000fea0003800000 */
.L_x_205:
        /* <DEDUP_REMOVED lines=8> */
.L_x_208:
[----:B------:R-:W-:Y:S05]  /*6920*/  BSYNC B1 ;  /* 0x0000000000017941 */ /* 0x000fea0003800000 */
.L_x_207:
        /* <DEDUP_REMOVED lines=14> */
.L_x_210:
[----:B------:R-:W-:Y:S05]  /*6a10*/  BSYNC B1 ;  /* 0x0000000000017941 */ /* 0x000fea0003800000 */
.L_x_209:
        /* <DEDUP_REMOVED lines=8> */
.L_x_212:
[----:B------:R-:W-:Y:S05]  /*6aa0*/  BSYNC B1 ;  /* 0x0000000000017941 */ /* 0x000fea0003800000 */
.L_x_211:
        /* <DEDUP_REMOVED lines=8> */
.L_x_214:
[----:B------:R-:W-:Y:S05]  /*6b30*/  BSYNC B1 ;  /* 0x0000000000017941 */ /* 0x000fea0003800000 */
.L_x_213:
        /* <DEDUP_REMOVED lines=8> */
.L_x_216:
[----:B------:R-:W-:Y:S05]  /*6bc0*/  BSYNC B1 ;  /* 0x0000000000017941 */ /* 0x000fea0003800000 */
.L_x_215:
        /* <DEDUP_REMOVED lines=14> */
.L_x_218:
[----:B------:R-:W-:Y:S05]  /*6cb0*/  BSYNC B1 ;  /* 0x0000000000017941 */ /* 0x000fea0003800000 */
.L_x_217:
        /* <DEDUP_REMOVED lines=8> */
.L_x_220:
[----:B------:R-:W-:Y:S05]  /*6d40*/  BSYNC B1 ;  /* 0x0000000000017941 */ /* 0x000fea0003800000 */
.L_x_219:
        /* <DEDUP_REMOVED lines=8> */
.L_x_222:
[----:B------:R-:W-:Y:S05]  /*6dd0*/  BSYNC B1 ;  /* 0x0000000000017941 */ /* 0x000fea0003800000 */
.L_x_221:
        /* <DEDUP_REMOVED lines=8> */
.L_x_224:
[----:B------:R-:W-:Y:S05]  /*6e60*/  BSYNC B1 ;  /* 0x0000000000017941 */ /* 0x000fea0003800000 */
.L_x_223:
        /* <DEDUP_REMOVED lines=14> */
.L_x_226:
[----:B------:R-:W-:Y:S05]  /*6f50*/  BSYNC B1 ;  /* 0x0000000000017941 */ /* 0x000fea0003800000 */
.L_x_225:
        /* <DEDUP_REMOVED lines=8> */
.L_x_228:
[----:B------:R-:W-:Y:S05]  /*6fe0*/  BSYNC B1 ;  /* 0x0000000000017941 */ /* 0x000fea0003800000 */
.L_x_227:
        /* <DEDUP_REMOVED lines=8> */
.L_x_230:
[----:B------:R-:W-:Y:S05]  /*7070*/  BSYNC B1 ;  /* 0x0000000000017941 */ /* 0x000fea0003800000 */
.L_x_229:
        /* <DEDUP_REMOVED lines=8> */
.L_x_232:
[----:B------:R-:W-:Y:S05]  /*7100*/  BSYNC B1 ;  /* 0x0000000000017941 */ /* 0x000fea0003800000 */
.L_x_231:
        /* <DEDUP_REMOVED lines=14> */
.L_x_234:
[----:B------:R-:W-:Y:S05]  /*71f0*/  BSYNC B1 ;  /* 0x0000000000017941 */ /* 0x000fea0003800000 */
.L_x_233:
        /* <DEDUP_REMOVED lines=8> */
.L_x_236:
[----:B------:R-:W-:Y:S05]  /*7280*/  BSYNC B1 ;  /* 0x0000000000017941 */ /* 0x000fea0003800000 */
.L_x_235:
        /* <DEDUP_REMOVED lines=8> */
.L_x_238:
[----:B------:R-:W-:Y:S05]  /*7310*/  BSYNC B1 ;  /* 0x0000000000017941 */ /* 0x000fea0003800000 */
.L_x_237:
        /* <DEDUP_REMOVED lines=8> */
.L_x_240:
[----:B------:R-:W-:Y:S05]  /*73a0*/  BSYNC B1 ;  /* 0x0000000000017941 */ /* 0x000fea0003800000 */
.L_x_239:
        /* <DEDUP_REMOVED lines=14> */
.L_x_242:
[----:B------:R-:W-:Y:S05]  /*7490*/  BSYNC B1 ;  /* 0x0000000000017941 */ /* 0x000fea0003800000 */
.L_x_241:
        /* <DEDUP_REMOVED lines=8> */
.L_x_244:
[----:B------:R-:W-:Y:S05]  /*7520*/  BSYNC B1 ;  /* 0x0000000000017941 */ /* 0x000fea0003800000 */
.L_x_243:
        /* <DEDUP_REMOVED lines=8> */
.L_x_246:
[----:B------:R-:W-:Y:S05]  /*75b0*/  BSYNC B1 ;  /* 0x0000000000017941 */ /* 0x000fea0003800000 */
.L_x_245:
        /* <DEDUP_REMOVED lines=8> */
.L_x_248:
[----:B------:R-:W-:Y:S05]  /*7640*/  BSYNC B1 ;  /* 0x0000000000017941 */ /* 0x000fea0003800000 */
.L_x_247:
        /* <DEDUP_REMOVED lines=14> */
.L_x_250:
[----:B------:R-:W-:Y:S05]  /*7730*/  BSYNC B1 ;  /* 0x0000000000017941 */ /* 0x000fea0003800000 */
.L_x_249:
        /* <DEDUP_REMOVED lines=8> */
.L_x_252:
[----:B------:R-:W-:Y:S05]  /*77c0*/  BSYNC B1 ;  /* 0x0000000000017941 */ /* 0x000fea0003800000 */
.L_x_251:
        /* <DEDUP_REMOVED lines=8> */
.L_x_254:
[----:B------:R-:W-:Y:S05]  /*7850*/  BSYNC B1 ;  /* 0x0000000000017941 */ /* 0x000fea0003800000 */
.L_x_253:
        /* <DEDUP_REMOVED lines=8> */
.L_x_256:
[----:B------:R-:W-:Y:S05]  /*78e0*/  BSYNC B1 ;  /* 0x0000000000017941 */ /* 0x000fea0003800000 */
.L_x_255:
        /* <DEDUP_REMOVED lines=14> */
.L_x_258:
[----:B------:R-:W-:Y:S05]  /*79d0*/  BSYNC B1 ;  /* 0x0000000000017941 */ /* 0x000fea0003800000 */
.L_x_257:
        /* <DEDUP_REMOVED lines=8> */
.L_x_260:
[----:B------:R-:W-:Y:S05]  /*7a60*/  BSYNC B1 ;  /* 0x0000000000017941 */ /* 0x000fea0003800000 */
.L_x_259:
        /* <DEDUP_REMOVED lines=8> */
.L_x_262:
[----:B------:R-:W-:Y:S05]  /*7af0*/  BSYNC B1 ;  /* 0x0000000000017941 */ /* 0x000fea0003800000 */
.L_x_261:
        /* <DEDUP_REMOVED lines=8> */
.L_x_264:
[----:B------:R-:W-:Y:S05]  /*7b80*/  BSYNC B1 ;  /* 0x0000000000017941 */ /* 0x000fea0003800000 */
.L_x_263:
        /* <DEDUP_REMOVED lines=14> */
.L_x_266:
[----:B------:R-:W-:Y:S05]  /*7c70*/  BSYNC B1 ;  /* 0x0000000000017941 */ /* 0x000fea0003800000 */
.L_x_265:
        /* <DEDUP_REMOVED lines=8> */
.L_x_268:
[----:B------:R-:W-:Y:S05]  /*7d00*/  BSYNC B1 ;  /* 0x0000000000017941 */ /* 0x000fea0003800000 */
.L_x_267:
        /* <DEDUP_REMOVED lines=8> */
.L_x_270:
[----:B------:R-:W-:Y:S05]  /*7d90*/  BSYNC B1 ;  /* 0x0000000000017941 */ /* 0x000fea0003800000 */
.L_x_269:
        /* <DEDUP_REMOVED lines=8> */
.L_x_272:
[----:B------:R-:W-:Y:S05]  /*7e20*/  BSYNC B1 ;  /* 0x0000000000017941 */ /* 0x000fea0003800000 */
.L_x_271:
        /* <DEDUP_REMOVED lines=14> */
.L_x_274:
[----:B------:R-:W-:Y:S05]  /*7f10*/  BSYNC B1 ;  /* 0x0000000000017941 */ /* 0x000fea0003800000 */
.L_x_273:
        /* <DEDUP_REMOVED lines=8> */
.L_x_276:
[----:B------:R-:W-:Y:S05]  /*7fa0*/  BSYNC B1 ;  /* 0x0000000000017941 */ /* 0x000fea0003800000 */
.L_x_275:
        /* <DEDUP_REMOVED lines=8> */
.L_x_278:
[----:B------:R-:W-:Y:S05]  /*8030*/  BSYNC B1 ;  /* 0x0000000000017941 */ /* 0x000fea0003800000 */
.L_x_277:
        /* <DEDUP_REMOVED lines=8> */
.L_x_280:
[----:B------:R-:W-:Y:S05]  /*80c0*/  BSYNC B1 ;  /* 0x0000000000017941 */ /* 0x000fea0003800000 */
.L_x_279:
        /* <DEDUP_REMOVED lines=14> */
.L_x_282:
[----:B------:R-:W-:Y:S05]  /*81b0*/  BSYNC B1 ;  /* 0x0000000000017941 */ /* 0x000fea0003800000 */
.L_x_281:
        /* <DEDUP_REMOVED lines=8> */
.L_x_284:
[----:B------:R-:W-:Y:S05]  /*8240*/  BSYNC B1 ;  /* 0x0000000000017941 */ /* 0x000fea0003800000 */
.L_x_283:
        /* <DEDUP_REMOVED lines=8> */
.L_x_286:
[----:B------:R-:W-:Y:S05]  /*82d0*/  BSYNC B1 ;  /* 0x0000000000017941 */ /* 0x000fea0003800000 */
.L_x_285:
        /* <DEDUP_REMOVED lines=8> */
.L_x_288:
[----:B------:R-:W-:Y:S05]  /*8360*/  BSYNC B1 ;  /* 0x0000000000017941 */ /* 0x000fea0003800000 */
.L_x_287:
        /* <DEDUP_REMOVED lines=14> */
.L_x_290:
[----:B------:R-:W-:Y:S05]  /*8450*/  BSYNC B1 ;  /* 0x0000000000017941 */ /* 0x000fea0003800000 */
.L_x_289:
        /* <DEDUP_REMOVED lines=8> */
.L_x_292:
[----:B------:R-:W-:Y:S05]  /*84e0*/  BSYNC B1 ;  /* 0x0000000000017941 */ /* 0x000fea0003800000 */
.L_x_291:
        /* <DEDUP_REMOVED lines=8> */
.L_x_294:
[----:B------:R-:W-:Y:S05]  /*8570*/  BSYNC B1 ;  /* 0x0000000000017941 */ /* 0x000fea0003800000 */
.L_x_293:
[----:B-1----:R-:W-:Y:S01]  /*8580*/  @!P5 IMAD R13, R24, R17, R6 ;  /* 0x00000011180dd224 */ /* 0x002fe200078e0206 */
[----:B------:R-:W-:Y:S04]  /*8590*/  BSSY B1, `(.L_x_295) ;  /* 0x0000006000017945 */ /* 0x000fe80003800000 */
[----:B------:R1:W-:Y:S01]  /*85a0*/  @!P5 STG.E.U8 desc[UR36][R2.64+0x100], R13 ;  /* 0x0001000d0200d986 */ /* 0x0003e2000c101124 */
[----:B------:R-:W-:Y:S05]  /*85b0*/  @P4 BRA `(.L_x_296) ;  /* 0x00000000000c4947 */ /* 0x000fea0003800000 */
[----:B------:R-:W1:Y:S02]  /*85c0*/  LDG.E.U8 R16, desc[UR36][R10.64+0x101] ;  /* 0x000101240a107981 */ /* 0x000e64000c1e1100 */
[----:B-1----:R-:W-:-:S05]  /*85d0*/  PRMT R13, R16, 0x8880, RZ ;  /* 0x00008880100d7816 */ /* 0x002fca00000000ff */
[----:B------:R-:W-:-:S07]  /*85e0*/  IMAD R6, R13, R18, RZ ;  /* 0x000000120d067224 */ /* 0x000fce00078e02ff */
.L_x_296:
[----:B------:R-:W-:Y:S05]  /*85f0*/  BSYNC B1 ;  /* 0x0000000000017941 */ /* 0x000fea0003800000 */
.L_x_295:
[C---:B------:R-:W-:Y:S01]  /*8600*/  ISETP.LT.OR P3, PT, R0.reuse, 0x9, !P3 ;  /* 0x000000090000780c */ /* 0x040fe20005f61670 */
[----:B------:R-:W-:Y:S01]  /*8610*/  @!P4 IMAD R25, R25, R17, R6 ;  /* 0x000000111919c224 */ /* 0x000fe200078e0206 */
[C---:B------:R-:W-:Y:S01]  /*8620*/  ISETP.GE.AND P1, PT, R7.reuse, 0x109, PT ;  /* 0x000001090700780c */ /* 0x040fe20003f26270 */
[----:B------:R-:W-:Y:S01]  /*8630*/  BSSY B1, `(.L_x_297) ;  /* 0x000000a000017945 */ /* 0x000fe20003800000 */
[----:B------:R-:W-:Y:S02]  /*8640*/  ISETP.GE.AND P0, PT, R7, 0x10a, PT ;  /* 0x0000010a0700780c */ /* 0x000fe40003f06270 */
[----:B------:R2:W-:Y:S01]  /*8650*/  @!P4 STG.E.U8 desc[UR36][R2.64+0x101], R25 ;  /* 0x000101190200c986 */ /* 0x0005e2000c101124 */
[C---:B------:R-:W-:Y:S02]  /*8660*/  ISETP.LT.OR P2, PT, R0.reuse, 0x9, !P2 ;  /* 0x000000090000780c */ /* 0x040fe40005741670 */
[C---:B------:R-:W-:Y:S02]  /*8670*/  ISETP.LT.OR P5, PT, R0.reuse, 0x1, !P1 ;  /* 0x000000010000780c */ /* 0x040fe40004fa1670 */
[----:B------:R-:W-:-:S02]  /*8680*/  ISETP.LT.OR P4, PT, R0, 0x1, !P0 ;  /* 0x000000010000780c */ /* 0x000fc40004781670 */
[----:B------:R-:W-:Y:S11]  /*8690*/  @P3 BRA `(.L_x_298) ;  /* 0x00000000000c3947 */ /* 0x000ff60003800000 */
[----:B------:R-:W1:Y:S02]  /*86a0*/  LDG.E.U8 R16, desc[UR36][R8.64+0x100] ;  /* 0x0001002408107981 */ /* 0x000e64000c1e1100 */
[----:B-1----:R-:W-:-:S05]  /*86b0*/  PRMT R13, R16, 0x8880, RZ ;  /* 0x00008880100d7816 */ /* 0x002fca00000000ff */
[----:B------:R-:W-:-:S07]  /*86c0*/  IMAD R6, R13, R18, RZ ;  /* 0x000000120d067224 */ /* 0x000fce00078e02ff */
.L_x_298:
[----:B------:R-:W-:Y:S05]  /*86d0*/  BSYNC B1 ;  /* 0x0000000000017941 */ /* 0x000fea0003800000 */
.L_x_297:
[----:B-1----:R-:W-:Y:S01]  /*86e0*/  @!P3 IMAD R13, R26, R17, R6 ;  /* 0x000000111a0db224 */ /* 0x002fe200078e0206 */
[----:B------:R-:W-:Y:S04]  /*86f0*/  BSSY B1, `(.L_x_299) ;  /* 0x0000006000017945 */ /* 0x000fe80003800000 */
[----:B------:R1:W-:Y:S01]  /*8700*/  @!P3 STG.E.U8 desc[UR36][R4.64+0x100], R13 ;  /* 0x0001000d0400b986 */ /* 0x0003e2000c101124 */
[----:B------:R-:W-:Y:S05]  /*8710*/  @P2 BRA `(.L_x_300) ;  /* 0x00000000000c2947 */ /* 0x000fea0003800000 */
[----:B------:R-:W1:Y:S02]  /*8720*/  LDG.E.U8 R16, desc[UR36][R8.64+0x101] ;  /* 0x0001012408107981 */ /* 0x000e64000c1e1100 */
[----:B-1----:R-:W-:-:S05]  /*8730*/  PRMT R13, R16, 0x8880, RZ ;  /* 0x00008880100d7816 */ /* 0x002fca00000000ff */
[----:B------:R-:W-:-:S07]  /*8740*/  IMAD R6, R13, R18, RZ ;  /* 0x000000120d067224 */ /* 0x000fce00078e02ff */
.L_x_300:
[----:B------:R-:W-:Y:S05]  /*8750*/  BSYNC B1 ;  /* 0x0000000000017941 */ /* 0x000fea0003800000 */
.L_x_299:
[----:B------:R-:W-:Y:S01]  /*8760*/  @!P2 IMAD R27, R27, R17, R6 ;  /* 0x000000111b1ba224 */ /* 0x000fe200078e0206 */
[----:B------:R-:W-:Y:S04]  /*8770*/  BSSY B1, `(.L_x_301) ;  /* 0x0000006000017945 */ /* 0x000fe80003800000 */
[----:B------:R3:W-:Y:S01]  /*8780*/  @!P2 STG.E.U8 desc[UR36][R4.64+0x101], R27 ;  /* 0x0001011b0400a986 */ /* 0x0007e2000c101124 */
[----:B------:R-:W-:Y:S05]  /*8790*/  @P5 BRA `(.L_x_302) ;  /* 0x00000000000c5947 */ /* 0x000fea0003800000 */
[----:B------:R-:W1:Y:S02]  /*87a0*/  LDG.E.U8 R16, desc[UR36][R10.64+0x108] ;  /* 0x000108240a107981 */ /* 0x000e64000c1e1100 */
[----:B-1----:R-:W-:-:S05]  /*87b0*/  PRMT R13, R16, 0x8880, RZ ;  /* 0x00008880100d7816 */ /* 0x002fca00000000ff */
[----:B------:R-:W-:-:S07]  /*87c0*/  IMAD R6, R13, R18, RZ ;  /* 0x000000120d067224 */ /* 0x000fce00078e02ff */
.L_x_302:
[----:B------:R-:W-:Y:S05]  /*87d0*/  BSYNC B1 ;  /* 0x0000000000017941 */ /* 0x000fea0003800000 */
.L_x_301:
[----:B-1----:R-:W-:Y:S01]  /*87e0*/  @!P5 IMAD R13, R28, R17, R6 ;  /* 0x000000111c0dd224 */ /* 0x002fe200078e0206 */
[----:B------:R-:W-:Y:S04]  /*87f0*/  BSSY B1, `(.L_x_303) ;  /* 0x0000006000017945 */ /* 0x000fe80003800000 */
[----:B------:R1:W-:Y:S01]  /*8800*/  @!P5 STG.E.U8 desc[UR36][R2.64+0x108], R13 ;  /* 0x0001080d0200d986 */ /* 0x0003e2000c101124 */
[----:B------:R-:W-:Y:S05]  /*8810*/  @P4 BRA `(.L_x_304) ;  /* 0x00000000000c4947 */ /* 0x000fea0003800000 */
[----:B------:R-:W1:Y:S02]  /*8820*/  LDG.E.U8 R16, desc[UR36][R10.64+0x109] ;  /* 0x000109240a107981 */ /* 0x000e64000c1e1100 */
[----:B-1----:R-:W-:-:S05]  /*8830*/  PRMT R13, R16, 0x8880, RZ ;  /* 0x00008880100d7816 */ /* 0x002fca00000000ff */
[----:B------:R-:W-:-:S07]  /*8840*/  IMAD R6, R13, R18, RZ ;  /* 0x000000120d067224 */ /* 0x000fce00078e02ff */
.L_x_304:
[----:B------:R-:W-:Y:S05]  /*8850*/  BSYNC B1 ;  /* 0x0000000000017941 */ /* 0x000fea0003800000 */
.L_x_303:
        /* <DEDUP_REMOVED lines=13> */
.L_x_306:
[----:B------:R-:W-:Y:S05]  /*8930*/  BSYNC B1 ;  /* 0x0000000000017941 */ /* 0x000fea0003800000 */
.L_x_305:
[----:B-1----:R-:W-:Y:S01]  /*8940*/  @!P1 IMAD R13, R30, R17, R6 ;  /* 0x000000111e0d9224 */ /* 0x002fe200078e0206 */
[----:B------:R-:W-:Y:S04]  /*8950*/  BSSY B1, `(.L_x_307) ;  /* 0x0000006000017945 */ /* 0x000fe80003800000 */
[----:B------:R1:W-:Y:S01]  /*8960*/  @!P1 STG.E.U8 desc[UR36][R4.64+0x108], R13 ;  /* 0x0001080d04009986 */ /* 0x0003e2000c101124 */
[----:B------:R-:W-:Y:S05]  /*8970*/  @P0 BRA `(.L_x_308) ;  /* 0x00000000000c0947 */ /* 0x000fea0003800000 */
[----:B------:R-:W1:Y:S02]  /*8980*/  LDG.E.U8 R16, desc[UR36][R8.64+0x109] ;  /* 0x0001092408107981 */ /* 0x000e64000c1e1100 */
[----:B-1----:R-:W-:-:S05]  /*8990*/  PRMT R13, R16, 0x8880, RZ ;  /* 0x00008880100d7816 */ /* 0x002fca00000000ff */
[----:B------:R-:W-:-:S07]  /*89a0*/  IMAD R6, R13, R18, RZ ;  /* 0x000000120d067224 */ /* 0x000fce00078e02ff */
.L_x_308:
[----:B------:R-:W-:Y:S05]  /*89b0*/  BSYNC B1 ;  /* 0x0000000000017941 */ /* 0x000fea0003800000 */
.L_x_307:
[----:B------:R-:W-:Y:S01]  /*89c0*/  @!P0 IMAD R31, R31, R17, R6 ;  /* 0x000000111f1f8224 */ /* 0x000fe200078e0206 */
[----:B------:R-:W-:Y:S04]  /*89d0*/  BSSY B1, `(.L_x_309) ;  /* 0x0000006000017945 */ /* 0x000fe80003800000 */
[----:B------:R0:W-:Y:S01]  /*89e0*/  @!P0 STG.E.U8 desc[UR36][R4.64+0x109], R31 ;  /* 0x0001091f04008986 */ /* 0x0001e2000c101124 */
[----:B------:R-:W-:Y:S05]  /*89f0*/  @P5 BRA `(.L_x_310) ;  /* 0x00000000000c5947 */ /* 0x000fea0003800000 */
[----:B------:R-:W1:Y:S02]  /*8a00*/  LDG.E.U8 R16, desc[UR36][R10.64+0x110] ;  /* 0x000110240a107981 */ /* 0x000e64000c1e1100 */
[----:B-1----:R-:W-:-:S05]  /*8a10*/  PRMT R13, R16, 0x8880, RZ ;  /* 0x00008880100d7816 */ /* 0x002fca00000000ff */
[----:B------:R-:W-:-:S07]  /*8a20*/  IMAD R6, R13, R18, RZ ;  /* 0x000000120d067224 */ /* 0x000fce00078e02ff */
.L_x_310:
[----:B------:R-:W-:Y:S05]  /*8a30*/  BSYNC B1 ;  /* 0x0000000000017941 */ /* 0x000fea0003800000 */
.L_x_309:
[----:B-1----:R-:W-:Y:S01]  /*8a40*/  @!P5 IMAD R13, R32, R17, R6 ;  /* 0x00000011200dd224 */ /* 0x002fe200078e0206 */
[----:B------:R-:W-:Y:S04]  /*8a50*/  BSSY B1, `(.L_x_311) ;  /* 0x0000006000017945 */ /* 0x000fe80003800000 */
[----:B------:R1:W-:Y:S01]  /*8a60*/  @!P5 STG.E.U8 desc[UR36][R2.64+0x110], R13 ;  /* 0x0001100d0200d986 */ /* 0x0003e2000c101124 */
[----:B------:R-:W-:Y:S05]  /*8a70*/  @P4 BRA `(.L_x_312) ;  /* 0x00000000000c4947 */ /* 0x000fea0003800000 */
[----:B------:R-:W1:Y:S02]  /*8a80*/  LDG.E.U8 R16, desc[UR36][R10.64+0x111] ;  /* 0x000111240a107981 */ /* 0x000e64000c1e1100 */
[----:B-1----:R-:W-:-:S05]  /*8a90*/  PRMT R13, R16, 0x8880, RZ ;  /* 0x00008880100d7816 */ /* 0x002fca00000000ff */
[----:B------:R-:W-:-:S07]  /*8aa0*/  IMAD R6, R13, R18, RZ ;  /* 0x000000120d067224 */ /* 0x000fce00078e02ff */
.L_x_312:
[----:B------:R-:W-:Y:S05]  /*8ab0*/  BSYNC B1 ;  /* 0x0000000000017941 */ /* 0x000fea0003800000 */
.L_x_311:
        /* <DEDUP_REMOVED lines=13> */
.L_x_314:
[----:B------:R-:W-:Y:S05]  /*8b90*/  BSYNC B1 ;  /* 0x0000000000017941 */ /* 0x000fea0003800000 */
.L_x_313:
[----:B-1----:R-:W-:Y:S01]  /*8ba0*/  @!P3 IMAD R13, R34, R17, R6 ;  /* 0x00000011220db224 */ /* 0x002fe200078e0206 */
[----:B------:R-:W-:Y:S04]  /*8bb0*/  BSSY B1, `(.L_x_315) ;  /* 0x0000006000017945 */ /* 0x000fe80003800000 */
[----:B------:R1:W-:Y:S01]  /*8bc0*/  @!P3 STG.E.U8 desc[UR36][R4.64+0x110], R13 ;  /* 0x0001100d0400b986 */ /* 0x0003e2000c101124 */
[----:B------:R-:W-:Y:S05]  /*8bd0*/  @P2 BRA `(.L_x_316) ;  /* 0x00000000000c2947 */ /* 0x000fea0003800000 */
[----:B------:R-:W1:Y:S02]  /*8be0*/  LDG.E.U8 R16, desc[UR36][R8.64+0x111] ;  /* 0x0001112408107981 */ /* 0x000e64000c1e1100 */
[----:B-1----:R-:W-:-:S05]  /*8bf0*/  PRMT R13, R16, 0x8880, RZ ;  /* 0x00008880100d7816 */ /* 0x002fca00000000ff */
[----:B------:R-:W-:-:S07]  /*8c00*/  IMAD R6, R13, R18, RZ ;  /* 0x000000120d067224 */ /* 0x000fce00078e02ff */
.L_x_316:
[----:B------:R-:W-:Y:S05]  /*8c10*/  BSYNC B1 ;  /* 0x0000000000017941 */ /* 0x000fea0003800000 */
.L_x_315:
[----:B------:R-:W-:Y:S01]  /*8c20*/  @!P2 IMAD R35, R35, R17, R6 ;  /* 0x000000112323a224 */ /* 0x000fe200078e0206 */
[----:B------:R-:W-:Y:S04]  /*8c30*/  BSSY B1, `(.L_x_317) ;  /* 0x0000006000017945 */ /* 0x000fe80003800000 */
[----:B------:R0:W-:Y:S01]  /*8c40*/  @!P2 STG.E.U8 desc[UR36][R4.64+0x111], R35 ;  /* 0x000111230400a986 */ /* 0x0001e2000c101124 */
[----:B------:R-:W-:Y:S05]  /*8c50*/  @P5 BRA `(.L_x_318) ;  /* 0x00000000000c5947 */ /* 0x000fea0003800000 */
[----:B------:R-:W1:Y:S02]  /*8c60*/  LDG.E.U8 R16, desc[UR36][R10.64+0x118] ;  /* 0x000118240a107981 */ /* 0x000e64000c1e1100 */
[----:B-1----:R-:W-:-:S05]  /*8c70*/  PRMT R13, R16, 0x8880, RZ ;  /* 0x00008880100d7816 */ /* 0x002fca00000000ff */
[----:B------:R-:W-:-:S07]  /*8c80*/  IMAD R6, R13, R18, RZ ;  /* 0x000000120d067224 */ /* 0x000fce00078e02ff */
.L_x_318:
[----:B------:R-:W-:Y:S05]  /*8c90*/  BSYNC B1 ;  /* 0x0000000000017941 */ /* 0x000fea0003800000 */
.L_x_317:
[----:B-1----:R-:W-:Y:S01]  /*8ca0*/  @!P5 IMAD R13, R36, R17, R6 ;  /* 0x00000011240dd224 */ /* 0x002fe200078e0206 */
[----:B------:R-:W-:Y:S04]  /*8cb0*/  BSSY B1, `(.L_x_319) ;  /* 0x0000006000017945 */ /* 0x000fe80003800000 */
[----:B------:R1:W-:Y:S01]  /*8cc0*/  @!P5 STG.E.U8 desc[UR36][R2.64+0x118], R13 ;  /* 0x0001180d0200d986 */ /* 0x0003e2000c101124 */
[----:B------:R-:W-:Y:S05]  /*8cd0*/  @P4 BRA `(.L_x_320) ;  /* 0x00000000000c4947 */ /* 0x000fea0003800000 */
[----:B------:R-:W1:Y:S02]  /*8ce0*/  LDG.E.U8 R16, desc[UR36][R10.64+0x119] ;  /* 0x000119240a107981 */ /* 0x000e64000c1e1100 */
[----:B-1----:R-:W-:-:S05]  /*8cf0*/  PRMT R13, R16, 0x8880, RZ ;  /* 0x00008880100d7816 */ /* 0x002fca00000000ff */
[----:B------:R-:W-:-:S07]  /*8d00*/  IMAD R6, R13, R18, RZ ;  /* 0x000000120d067224 */ /* 0x000fce00078e02ff */
.L_x_320:
[----:B------:R-:W-:Y:S05]  /*8d10*/  BSYNC B1 ;  /* 0x0000000000017941 */ /* 0x000fea0003800000 */
.L_x_319:
        /* <DEDUP_REMOVED lines=13> */
.L_x_322:
[----:B------:R-:W-:Y:S05]  /*8df0*/  BSYNC B1 ;  /* 0x0000000000017941 */ /* 0x000fea0003800000 */
.L_x_321:
[----:B-1----:R-:W-:Y:S01]  /*8e00*/  @!P1 IMAD R13, R38, R17, R6 ;  /* 0x00000011260d9224 */ /* 0x002fe200078e0206 */
[----:B------:R-:W-:Y:S04]  /*8e10*/  BSSY B1, `(.L_x_323) ;  /* 0x0000006000017945 */ /* 0x000fe80003800000 */
[----:B------:R1:W-:Y:S01]  /*8e20*/  @!P1 STG.E.U8 desc[UR36][R4.64+0x118], R13 ;  /* 0x0001180d04009986 */ /* 0x0003e2000c101124 */
[----:B------:R-:W-:Y:S05]  /*8e30*/  @P0 BRA `(.L_x_324) ;  /* 0x00000000000c0947 */ /* 0x000fea0003800000 */
[----:B------:R-:W1:Y:S02]  /*8e40*/  LDG.E.U8 R16, desc[UR36][R8.64+0x119] ;  /* 0x0001192408107981 */ /* 0x000e64000c1e1100 */
[----:B-1----:R-:W-:-:S05]  /*8e50*/  PRMT R13, R16, 0x8880, RZ ;  /* 0x00008880100d7816 */ /* 0x002fca00000000ff */
[----:B------:R-:W-:-:S07]  /*8e60*/  IMAD R6, R13, R18, RZ ;  /* 0x000000120d067224 */ /* 0x000fce00078e02ff */
.L_x_324:
[----:B------:R-:W-:Y:S05]  /*8e70*/  BSYNC B1 ;  /* 0x0000000000017941 */ /* 0x000fea0003800000 */
.L_x_323:
[----:B------:R-:W-:Y:S01]  /*8e80*/  @!P0 IMAD R39, R39, R17, R6 ;  /* 0x0000001127278224 */ /* 0x000fe200078e0206 */
[----:B------:R-:W-:Y:S04]  /*8e90*/  BSSY B1, `(.L_x_325) ;  /* 0x0000006000017945 */ /* 0x000fe80003800000 */
[----:B------:R0:W-:Y:S01]  /*8ea0*/  @!P0 STG.E.U8 desc[UR36][R4.64+0x119], R39 ;  /* 0x0001192704008986 */ /* 0x0001e2000c101124 */
[----:B------:R-:W-:Y:S05]  /*8eb0*/  @P5 BRA `(.L_x_326) ;  /* 0x00000000000c5947 */ /* 0x000fea0003800000 */
[----:B------:R-:W1:Y:S02]  /*8ec0*/  LDG.E.U8 R16, desc[UR36][R10.64+0x120] ;  /* 0x000120240a107981 */ /* 0x000e64000c1e1100 */
[----:B-1----:R-:W-:-:S05]  /*8ed0*/  PRMT R13, R16, 0x8880, RZ ;  /* 0x00008880100d7816 */ /* 0x002fca00000000ff */
[----:B------:R-:W-:-:S07]  /*8ee0*/  IMAD R6, R13, R18, RZ ;  /* 0x000000120d067224 */ /* 0x000fce00078e02ff */
.L_x_326:
[----:B------:R-:W-:Y:S05]  /*8ef0*/  BSYNC B1 ;  /* 0x0000000000017941 */ /* 0x000fea0003800000 */
.L_x_325:
[----:B-1----:R-:W-:Y:S01]  /*8f00*/  @!P5 IMAD R13, R40, R17, R6 ;  /* 0x00000011280dd224 */ /* 0x002fe200078e0206 */
[----:B------:R-:W-:Y:S04]  /*8f10*/  BSSY B1, `(.L_x_327) ;  /* 0x0000006000017945 */ /* 0x000fe80003800000 */
[----:B------:R1:W-:Y:S01]  /*8f20*/  @!P5 STG.E.U8 desc[UR36][R2.64+0x120], R13 ;  /* 0x0001200d0200d986 */ /* 0x0003e2000c101124 */
[----:B------:R-:W-:Y:S05]  /*8f30*/  @P4 BRA `(.L_x_328) ;  /* 0x00000000000c4947 */ /* 0x000fea0003800000 */
[----:B------:R-:W1:Y:S02]  /*8f40*/  LDG.E.U8 R16, desc[UR36][R10.64+0x121] ;  /* 0x000121240a107981 */ /* 0x000e64000c1e1100 */
[----:B-1----:R-:W-:-:S05]  /*8f50*/  PRMT R13, R16, 0x8880, RZ ;  /* 0x00008880100d7816 */ /* 0x002fca00000000ff */
[----:B------:R-:W-:-:S07]  /*8f60*/  IMAD R6, R13, R18, RZ ;  /* 0x000000120d067224 */ /* 0x000fce00078e02ff */
.L_x_328:
[----:B------:R-:W-:Y:S05]  /*8f70*/  BSYNC B1 ;  /* 0x0000000000017941 */ /* 0x000fea0003800000 */
.L_x_327:
        /* <DEDUP_REMOVED lines=13> */
.L_x_330:
[----:B------:R-:W-:Y:S05]  /*9050*/  BSYNC B1 ;  /* 0x0000000000017941 */ /* 0x000fea0003800000 */
.L_x_329:
[----:B-1----:R-:W-:Y:S01]  /*9060*/  @!P3 IMAD R13, R42, R17, R6 ;  /* 0x000000112a0db224 */ /* 0x002fe200078e0206 */
[----:B------:R-:W-:Y:S04]  /*9070*/  BSSY B1, `(.L_x_331) ;  /* 0x0000006000017945 */ /* 0x000fe80003800000 */
[----:B------:R1:W-:Y:S01]  /*9080*/  @!P3 STG.E.U8 desc[UR36][R4.64+0x120], R13 ;  /* 0x0001200d0400b986 */ /* 0x0003e2000c101124 */
[----:B------:R-:W-:Y:S05]  /*9090*/  @P2 BRA `(.L_x_332) ;  /* 0x00000000000c2947 */ /* 0x000fea0003800000 */
[----:B------:R-:W1:Y:S02]  /*90a0*/  LDG.E.U8 R16, desc[UR36][R8.64+0x121] ;  /* 0x0001212408107981 */ /* 0x000e64000c1e1100 */
[----:B-1----:R-:W-:-:S05]  /*90b0*/  PRMT R13, R16, 0x8880, RZ ;  /* 0x00008880100d7816 */ /* 0x002fca00000000ff */
[----:B------:R-:W-:-:S07]  /*90c0*/  IMAD R6, R13, R18, RZ ;  /* 0x000000120d067224 */ /* 0x000fce00078e02ff */
.L_x_332:
[----:B------:R-:W-:Y:S05]  /*90d0*/  BSYNC B1 ;  /* 0x0000000000017941 */ /* 0x000fea0003800000 */
.L_x_331:
[----:B------:R-:W-:Y:S01]  /*90e0*/  @!P2 IMAD R43, R43, R17, R6 ;  /* 0x000000112b2ba224 */ /* 0x000fe200078e0206 */
[----:B------:R-:W-:Y:S04]  /*90f0*/  BSSY B1, `(.L_x_333) ;  /* 0x0000006000017945 */ /* 0x000fe80003800000 */
[----:B------:R0:W-:Y:S01]  /*9100*/  @!P2 STG.E.U8 desc[UR36][R4.64+0x121], R43 ;  /* 0x0001212b0400a986 */ /* 0x0001e2000c101124 */
[----:B------:R-:W-:Y:S05]  /*9110*/  @P5 BRA `(.L_x_334) ;  /* 0x00000000000c5947 */ /* 0x000fea0003800000 */
[----:B------:R-:W1:Y:S02]  /*9120*/  LDG.E.U8 R16, desc[UR36][R10.64+0x128] ;  /* 0x000128240a107981 */ /* 0x000e64000c1e1100 */
[----:B-1----:R-:W-:-:S05]  /*9130*/  PRMT R13, R16, 0x8880, RZ ;  /* 0x00008880100d7816 */ /* 0x002fca00000000ff */
[----:B------:R-:W-:-:S07]  /*9140*/  IMAD R6, R13, R18, RZ ;  /* 0x000000120d067224 */ /* 0x000fce00078e02ff */
.L_x_334:
[----:B------:R-:W-:Y:S05]  /*9150*/  BSYNC B1 ;  /* 0x0000000000017941 */ /* 0x000fea0003800000 */
.L_x_333:
[----:B-1----:R-:W-:Y:S01]  /*9160*/  @!P5 IMAD R13, R44, R17, R6 ;  /* 0x000000112c0dd224 */ /* 0x002fe200078e0206 */
[----:B------:R-:W-:Y:S04]  /*9170*/  BSSY B1, `(.L_x_335) ;  /* 0x0000006000017945 */ /* 0x000fe80003800000 */
[----:B------:R1:W-:Y:S01]  /*9180*/  @!P5 STG.E.U8 desc[UR36][R2.64+0x128], R13 ;  /* 0x0001280d0200d986 */ /* 0x0003e2000c101124 */
[----:B------:R-:W-:Y:S05]  /*9190*/  @P4 BRA `(.L_x_336) ;  /* 0x00000000000c4947 */ /* 0x000fea0003800000 */
[----:B------:R-:W1:Y:S02]  /*91a0*/  LDG.E.U8 R16, desc[UR36][R10.64+0x129] ;  /* 0x000129240a107981 */ /* 0x000e64000c1e1100 */
[----:B-1----:R-:W-:-:S05]  /*91b0*/  PRMT R13, R16, 0x8880, RZ ;  /* 0x00008880100d7816 */ /* 0x002fca00000000ff */
[----:B------:R-:W-:-:S07]  /*91c0*/  IMAD R6, R13, R18, RZ ;  /* 0x000000120d067224 */ /* 0x000fce00078e02ff */
.L_x_336:
[----:B------:R-:W-:Y:S05]  /*91d0*/  BSYNC B1 ;  /* 0x0000000000017941 */ /* 0x000fea0003800000 */
.L_x_335:
        /* <DEDUP_REMOVED lines=13> */
.L_x_338:
[----:B------:R-:W-:Y:S05]  /*92b0*/  BSYNC B1 ;  /* 0x0000000000017941 */ /* 0x000fea0003800000 */
.L_x_337:
[----:B-1----:R-:W-:Y:S01]  /*92c0*/  @!P1 IMAD R13, R46, R17, R6 ;  /* 0x000000112e0d9224 */ /* 0x002fe200078e0206 */
[----:B------:R-:W-:Y:S04]  /*92d0*/  BSSY B1, `(.L_x_339) ;  /* 0x0000006000017945 */ /* 0x000fe80003800000 */
[----:B------:R1:W-:Y:S01]  /*92e0*/  @!P1 STG.E.U8 desc[UR36][R4.64+0x128], R13 ;  /* 0x0001280d04009986 */ /* 0x0003e2000c101124 */
[----:B------:R-:W-:Y:S05]  /*92f0*/  @P0 BRA `(.L_x_340) ;  /* 0x00000000000c0947 */ /* 0x000fea0003800000 */
[----:B------:R-:W1:Y:S02]  /*9300*/  LDG.E.U8 R16, desc[UR36][R8.64+0x129] ;  /* 0x0001292408107981 */ /* 0x000e64000c1e1100 */
[----:B-1----:R-:W-:-:S05]  /*9310*/  PRMT R13, R16, 0x8880, RZ ;  /* 0x00008880100d7816 */ /* 0x002fca00000000ff */
[----:B------:R-:W-:-:S07]  /*9320*/  IMAD R6, R13, R18, RZ ;  /* 0x000000120d067224 */ /* 0x000fce00078e02ff */
.L_x_340:
[----:B------:R-:W-:Y:S05]  /*9330*/  BSYNC B1 ;  /* 0x0000000000017941 */ /* 0x000fea0003800000 */
.L_x_339:
[----:B------:R-:W-:Y:S01]  /*9340*/  @!P0 IMAD R47, R47, R17, R6 ;  /* 0x000000112f2f8224 */ /* 0x000fe200078e0206 */
[----:B------:R-:W-:Y:S04]  /*9350*/  BSSY B1, `(.L_x_341) ;  /* 0x0000006000017945 */ /* 0x000fe80003800000 */
[----:B------:R0:W-:Y:S01]  /*9360*/  @!P0 STG.E.U8 desc[UR36][R4.64+0x129], R47 ;  /* 0x0001292f04008986 */ /* 0x0001e2000c101124 */
[----:B------:R-:W-:Y:S05]  /*9370*/  @P5 BRA `(.L_x_342) ;  /* 0x00000000000c5947 */ /* 0x000fea0003800000 */
[----:B------:R-:W1:Y:S02]  /*9380*/  LDG.E.U8 R16, desc[UR36][R10.64+0x130] ;  /* 0x000130240a107981 */ /* 0x000e64000c1e1100 */
[----:B-1----:R-:W-:-:S05]  /*9390*/  PRMT R13, R16, 0x8880, RZ ;  /* 0x00008880100d7816 */ /* 0x002fca00000000ff */
[----:B------:R-:W-:-:S07]  /*93a0*/  IMAD R6, R13, R18, RZ ;  /* 0x000000120d067224 */ /* 0x000fce00078e02ff */
.L_x_342:
[----:B------:R-:W-:Y:S05]  /*93b0*/  BSYNC B1 ;  /* 0x0000000000017941 */ /* 0x000fea0003800000 */
.L_x_341:
[----:B-1----:R-:W-:Y:S01]  /*93c0*/  @!P5 IMAD R13, R48, R17, R6 ;  /* 0x00000011300dd224 */ /* 0x002fe200078e0206 */
[----:B------:R-:W-:Y:S04]  /*93d0*/  BSSY B1, `(.L_x_343) ;  /* 0x0000006000017945 */ /* 0x000fe80003800000 */
[----:B------:R1:W-:Y:S01]  /*93e0*/  @!P5 STG.E.U8 desc[UR36][R2.64+0x130], R13 ;  /* 0x0001300d0200d986 */ /* 0x0003e2000c101124 */
[----:B------:R-:W-:Y:S05]  /*93f0*/  @P4 BRA `(.L_x_344) ;  /* 0x00000000000c4947 */ /* 0x000fea0003800000 */
[----:B------:R-:W1:Y:S02]  /*9400*/  LDG.E.U8 R16, desc[UR36][R10.64+0x131] ;  /* 0x000131240a107981 */ /* 0x000e64000c1e1100 */
[----:B-1----:R-:W-:-:S05]  /*9410*/  PRMT R13, R16, 0x8880, RZ ;  /* 0x00008880100d7816 */ /* 0x002fca00000000ff */
[----:B------:R-:W-:-:S07]  /*9420*/  IMAD R6, R13, R18, RZ ;  /* 0x000000120d067224 */ /* 0x000fce00078e02ff */
.L_x_344:
[----:B------:R-:W-:Y:S05]  /*9430*/  BSYNC B1 ;  /* 0x0000000000017941 */ /* 0x000fea0003800000 */
.L_x_343:
        /* <DEDUP_REMOVED lines=13> */
.L_x_346:
[----:B------:R-:W-:Y:S05]  /*9510*/  BSYNC B1 ;  /* 0x0000000000017941 */ /* 0x000fea0003800000 */
.L_x_345:
[----:B-1----:R-:W-:Y:S01]  /*9520*/  @!P3 IMAD R13, R50, R17, R6 ;  /* 0x00000011320db224 */ /* 0x002fe200078e0206 */
[----:B------:R-:W-:Y:S04]  /*9530*/  BSSY B1, `(.L_x_347) ;  /* 0x0000006000017945 */ /* 0x000fe80003800000 */
[----:B------:R1:W-:Y:S01]  /*9540*/  @!P3 STG.E.U8 desc[UR36][R4.64+0x130], R13 ;  /* 0x0001300d0400b986 */ /* 0x0003e2000c101124 */
[----:B------:R-:W-:Y:S05]  /*9550*/  @P2 BRA `(.L_x_348) ;  /* 0x00000000000c2947 */ /* 0x000fea0003800000 */
[----:B------:R-:W1:Y:S02]  /*9560*/  LDG.E.U8 R16, desc[UR36][R8.64+0x131] ;  /* 0x0001312408107981 */ /* 0x000e64000c1e1100 */
[----:B-1----:R-:W-:-:S05]  /*9570*/  PRMT R13, R16, 0x8880, RZ ;  /* 0x00008880100d7816 */ /* 0x002fca00000000ff */
[----:B------:R-:W-:-:S07]  /*9580*/  IMAD R6, R13, R18, RZ ;  /* 0x000000120d067224 */ /* 0x000fce00078e02ff */
.L_x_348:
[----:B------:R-:W-:Y:S05]  /*9590*/  BSYNC B1 ;  /* 0x0000000000017941 */ /* 0x000fea0003800000 */
.L_x_347:
[----:B------:R-:W-:Y:S01]  /*95a0*/  @!P2 IMAD R51, R51, R17, R6 ;  /* 0x000000113333a224 */ /* 0x000fe200078e0206 */
[----:B------:R-:W-:Y:S04]  /*95b0*/  BSSY B1, `(.L_x_349) ;  /* 0x0000006000017945 */ /* 0x000fe80003800000 */
[----:B------:R0:W-:Y:S01]  /*95c0*/  @!P2 STG.E.U8 desc[UR36][R4.64+0x131], R51 ;  /* 0x000131330400a986 */ /* 0x0001e2000c101124 */
[----:B------:R-:W-:Y:S05]  /*95d0*/  @P5 BRA `(.L_x_350) ;  /* 0x00000000000c5947 */ /* 0x000fea0003800000 */
[----:B------:R-:W1:Y:S02]  /*95e0*/  LDG.E.U8 R16, desc[UR36][R10.64+0x138] ;  /* 0x000138240a107981 */ /* 0x000e64000c1e1100 */
[----:B-1----:R-:W-:-:S05]  /*95f0*/  PRMT R13, R16, 0x8880, RZ ;  /* 0x00008880100d7816 */ /* 0x002fca00000000ff */
[----:B------:R-:W-:-:S07]  /*9600*/  IMAD R6, R13, R18, RZ ;  /* 0x000000120d067224 */ /* 0x000fce00078e02ff */
.L_x_350:
[----:B------:R-:W-:Y:S05]  /*9610*/  BSYNC B1 ;  /* 0x0000000000017941 */ /* 0x000fea0003800000 */
.L_x_349:
[----:B-1----:R-:W-:Y:S01]  /*9620*/  @!P5 IMAD R13, R52, R17, R6 ;  /* 0x00000011340dd224 */ /* 0x002fe200078e0206 */
[----:B------:R-:W-:Y:S04]  /*9630*/  BSSY B1, `(.L_x_351) ;  /* 0x0000006000017945 */ /* 0x000fe80003800000 */
[----:B------:R1:W-:Y:S01]  /*9640*/  @!P5 STG.E.U8 desc[UR36][R2.64+0x138], R13 ;  /* 0x0001380d0200d986 */ /* 0x0003e2000c101124 */
[----:B------:R-:W-:Y:S05]  /*9650*/  @P4 BRA `(.L_x_352) ;  /* 0x00000000000c4947 */ /* 0x000fea0003800000 */
[----:B------:R-:W1:Y:S02]  /*9660*/  LDG.E.U8 R16, desc[UR36][R10.64+0x139] ;  /* 0x000139240a107981 */ /* 0x000e64000c1e1100 */
[----:B-1----:R-:W-:-:S05]  /*9670*/  PRMT R13, R16, 0x8880, RZ ;  /* 0x00008880100d7816 */ /* 0x002fca00000000ff */
[----:B------:R-:W-:-:S07]  /*9680*/  IMAD R6, R13, R18, RZ ;  /* 0x000000120d067224 */ /* 0x000fce00078e02ff */
.L_x_352:
[----:B------:R-:W-:Y:S05]  /*9690*/  BSYNC B1 ;  /* 0x0000000000017941 */ /* 0x000fea0003800000 */
.L_x_351:
        /* <DEDUP_REMOVED lines=13> */
.L_x_354:
[----:B------:R-:W-:Y:S05]  /*9770*/  BSYNC B1 ;  /* 0x0000000000017941 */ /* 0x000fea0003800000 */
.L_x_353:
[----:B-1----:R-:W-:Y:S01]  /*9780*/  @!P1 IMAD R13, R54, R17, R6 ;  /* 0x00000011360d9224 */ /* 0x002fe200078e0206 */
[----:B------:R-:W-:Y:S04]  /*9790*/  BSSY B1, `(.L_x_355) ;  /* 0x0000006000017945 */ /* 0x000fe80003800000 */
[----:B------:R1:W-:Y:S01]  /*97a0*/  @!P1 STG.E.U8 desc[UR36][R4.64+0x138], R13 ;  /* 0x0001380d04009986 */ /* 0x0003e2000c101124 */
[----:B------:R-:W-:Y:S05]  /*97b0*/  @P0 BRA `(.L_x_356) ;  /* 0x00000000000c0947 */ /* 0x000fea0003800000 */
[----:B------:R-:W1:Y:S02]  /*97c0*/  LDG.E.U8 R16, desc[UR36][R8.64+0x139] ;  /* 0x0001392408107981 */ /* 0x000e64000c1e1100 */
[----:B-1----:R-:W-:-:S05]  /*97d0*/  PRMT R13, R16, 0x8880, RZ ;  /* 0x00008880100d7816 */ /* 0x002fca00000000ff */
[----:B------:R-:W-:-:S07]  /*97e0*/  IMAD R6, R13, R18, RZ ;  /* 0x000000120d067224 */ /* 0x000fce00078e02ff */
.L_x_356:
[----:B------:R-:W-:Y:S05]  /*97f0*/  BSYNC B1 ;  /* 0x0000000000017941 */ /* 0x000fea0003800000 */
.L_x_355:
[----:B------:R-:W-:Y:S01]  /*9800*/  @!P0 IMAD R55, R55, R17, R6 ;  /* 0x0000001137378224 */ /* 0x000fe200078e0206 */
[----:B------:R-:W-:Y:S04]  /*9810*/  BSSY B1, `(.L_x_357) ;  /* 0x0000006000017945 */ /* 0x000fe80003800000 */
[----:B------:R0:W-:Y:S01]  /*9820*/  @!P0 STG.E.U8 desc[UR36][R4.64+0x139], R55 ;  /* 0x0001393704008986 */ /* 0x0001e2000c101124 */
[----:B------:R-:W-:Y:S05]  /*9830*/  @P5 BRA `(.L_x_358) ;  /* 0x00000000000c5947 */ /* 0x000fea0003800000 */
[----:B------:R-:W1:Y:S02]  /*9840*/  LDG.E.U8 R16, desc[UR36][R10.64+0x140] ;  /* 0x000140240a107981 */ /* 0x000e64000c1e1100 */
[----:B-1----:R-:W-:-:S05]  /*9850*/  PRMT R13, R16, 0x8880, RZ ;  /* 0x00008880100d7816 */ /* 0x002fca00000000ff */
[----:B------:R-:W-:-:S07]  /*9860*/  IMAD R6, R13, R18, RZ ;  /* 0x000000120d067224 */ /* 0x000fce00078e02ff */
.L_x_358:
[----:B------:R-:W-:Y:S05]  /*9870*/  BSYNC B1 ;  /* 0x0000000000017941 */ /* 0x000fea0003800000 */
.L_x_357:
[----:B-1----:R-:W-:Y:S01]  /*9880*/  @!P5 IMAD R13, R56, R17, R6 ;  /* 0x00000011380dd224 */ /* 0x002fe200078e0206 */
[----:B------:R-:W-:Y:S04]  /*9890*/  BSSY B1, `(.L_x_359) ;  /* 0x0000006000017945 */ /* 0x000fe80003800000 */
[----:B------:R1:W-:Y:S01]  /*98a0*/  @!P5 STG.E.U8 desc[UR36][R2.64+0x140], R13 ;  /* 0x0001400d0200d986 */ /* 0x0003e2000c101124 */
[----:B------:R-:W-:Y:S05]  /*98b0*/  @P4 BRA `(.L_x_360) ;  /* 0x00000000000c4947 */ /* 0x000fea0003800000 */
[----:B------:R-:W1:Y:S02]  /*98c0*/  LDG.E.U8 R16, desc[UR36][R10.64+0x141] ;  /* 0x000141240a107981 */ /* 0x000e64000c1e1100 */
[----:B-1----:R-:W-:-:S05]  /*98d0*/  PRMT R13, R16, 0x8880, RZ ;  /* 0x00008880100d7816 */ /* 0x002fca00000000ff */
[----:B------:R-:W-:-:S07]  /*98e0*/  IMAD R6, R13, R18, RZ ;  /* 0x000000120d067224 */ /* 0x000fce00078e02ff */
.L_x_360:
[----:B------:R-:W-:Y:S05]  /*98f0*/  BSYNC B1 ;  /* 0x0000000000017941 */ /* 0x000fea0003800000 */
.L_x_359:
        /* <DEDUP_REMOVED lines=13> */
.L_x_362:
[----:B------:R-:W-:Y:S05]  /*99d0*/  BSYNC B1 ;  /* 0x0000000000017941 */ /* 0x000fea0003800000 */
.L_x_361:
[----:B-1----:R-:W-:Y:S01]  /*99e0*/  @!P3 IMAD R13, R58, R17, R6 ;  /* 0x000000113a0db224 */ /* 0x002fe200078e0206 */
[----:B------:R-:W-:Y:S04]  /*99f0*/  BSSY B1, `(.L_x_363) ;  /* 0x0000006000017945 */ /* 0x000fe80003800000 */
[----:B------:R1:W-:Y:S01]  /*9a00*/  @!P3 STG.E.U8 desc[UR36][R4.64+0x140], R13 ;  /* 0x0001400d0400b986 */ /* 0x0003e2000c101124 */
[----:B------:R-:W-:Y:S05]  /*9a10*/  @P2 BRA `(.L_x_364) ;  /* 0x00000000000c2947 */ /* 0x000fea0003800000 */
[----:B------:R-:W1:Y:S02]  /*9a20*/  LDG.E.U8 R16, desc[UR36][R8.64+0x141] ;  /* 0x0001412408107981 */ /* 0x000e64000c1e1100 */
[----:B-1----:R-:W-:-:S05]  /*9a30*/  PRMT R13, R16, 0x8880, RZ ;  /* 0x00008880100d7816 */ /* 0x002fca00000000ff */
[----:B------:R-:W-:-:S07]  /*9a40*/  IMAD R6, R13, R18, RZ ;  /* 0x000000120d067224 */ /* 0x000fce00078e02ff */
.L_x_364:
[----:B------:R-:W-:Y:S05]  /*9a50*/  BSYNC B1 ;  /* 0x0000000000017941 */ /* 0x000fea0003800000 */
.L_x_363:
[----:B------:R-:W-:Y:S01]  /*9a60*/  @!P2 IMAD R59, R59, R17, R6 ;  /* 0x000000113b3ba224 */ /* 0x000fe200078e0206 */
[----:B------:R-:W-:Y:S04]  /*9a70*/  BSSY B1, `(.L_x_365) ;  /* 0x0000006000017945 */ /* 0x000fe80003800000 */
[----:B------:R0:W-:Y:S01]  /*9a80*/  @!P2 STG.E.U8 desc[UR36][R4.64+0x141], R59 ;  /* 0x0001413b0400a986 */ /* 0x0001e2000c101124 */
[----:B------:R-:W-:Y:S05]  /*9a90*/  @P5 BRA `(.L_x_366) ;  /* 0x00000000000c5947 */ /* 0x000fea0003800000 */
[----:B------:R-:W1:Y:S02]  /*9aa0*/  LDG.E.U8 R16, desc[UR36][R10.64+0x148] ;  /* 0x000148240a107981 */ /* 0x000e64000c1e1100 */
[----:B-1----:R-:W-:-:S05]  /*9ab0*/  PRMT R13, R16, 0x8880, RZ ;  /* 0x00008880100d7816 */ /* 0x002fca00000000ff */
[----:B------:R-:W-:-:S07]  /*9ac0*/  IMAD R6, R13, R18, RZ ;  /* 0x000000120d067224 */ /* 0x000fce00078e02ff */
.L_x_366:
[----:B------:R-:W-:Y:S05]  /*9ad0*/  BSYNC B1 ;  /* 0x0000000000017941 */ /* 0x000fea0003800000 */
.L_x_365:
[----:B-1----:R-:W-:Y:S01]  /*9ae0*/  @!P5 IMAD R13, R60, R17, R6 ;  /* 0x000000113c0dd224 */ /* 0x002fe200078e0206 */
[----:B------:R-:W-:Y:S04]  /*9af0*/  BSSY B1, `(.L_x_367) ;  /* 0x0000006000017945 */ /* 0x000fe80003800000 */
[----:B------:R1:W-:Y:S01]  /*9b00*/  @!P5 STG.E.U8 desc[UR36][R2.64+0x148], R13 ;  /* 0x0001480d0200d986 */ /* 0x0003e2000c101124 */
[----:B------:R-:W-:Y:S05]  /*9b10*/  @P4 BRA `(.L_x_368) ;  /* 0x00000000000c4947 */ /* 0x000fea0003800000 */
[----:B------:R-:W1:Y:S02]  /*9b20*/  LDG.E.U8 R16, desc[UR36][R10.64+0x149] ;  /* 0x000149240a107981 */ /* 0x000e64000c1e1100 */
[----:B-1----:R-:W-:-:S05]  /*9b30*/  PRMT R13, R16, 0x8880, RZ ;  /* 0x00008880100d7816 */ /* 0x002fca00000000ff */
[----:B------:R-:W-:-:S07]  /*9b40*/  IMAD R6, R13, R18, RZ ;  /* 0x000000120d067224 */ /* 0x000fce00078e02ff */
.L_x_368:
[----:B------:R-:W-:Y:S05]  /*9b50*/  BSYNC B1 ;  /* 0x0000000000017941 */ /* 0x000fea0003800000 */
.L_x_367:
        /* <DEDUP_REMOVED lines=13> */
.L_x_370:
[----:B------:R-:W-:Y:S05]  /*9c30*/  BSYNC B1 ;  /* 0x0000000000017941 */ /* 0x000fea0003800000 */
.L_x_369:
[----:B-1----:R-:W-:Y:S01]  /*9c40*/  @!P1 IMAD R13, R62, R17, R6 ;  /* 0x000000113e0d9224 */ /* 0x002fe200078e0206 */
[----:B------:R-:W-:Y:S04]  /*9c50*/  BSSY B1, `(.L_x_371) ;  /* 0x0000006000017945 */ /* 0x000fe80003800000 */
[----:B------:R1:W-:Y:S01]  /*9c60*/  @!P1 STG.E.U8 desc[UR36][R4.64+0x148], R13 ;  /* 0x0001480d04009986 */ /* 0x0003e2000c101124 */
[----:B------:R-:W-:Y:S05]  /*9c70*/  @P0 BRA `(.L_x_372) ;  /* 0x00000000000c0947 */ /* 0x000fea0003800000 */
[----:B------:R-:W1:Y:S02]  /*9c80*/  LDG.E.U8 R16, desc[UR36][R8.64+0x149] ;  /* 0x0001492408107981 */ /* 0x000e64000c1e1100 */
[----:B-1----:R-:W-:-:S05]  /*9c90*/  PRMT R13, R16, 0x8880, RZ ;  /* 0x00008880100d7816 */ /* 0x002fca00000000ff */
[----:B------:R-:W-:-:S07]  /*9ca0*/  IMAD R6, R13, R18, RZ ;  /* 0x000000120d067224 */ /* 0x000fce00078e02ff */
.L_x_372:
[----:B------:R-:W-:Y:S05]  /*9cb0*/  BSYNC B1 ;  /* 0x0000000000017941 */ /* 0x000fea0003800000 */
.L_x_371:
[----:B------:R-:W-:Y:S01]  /*9cc0*/  @!P0 IMAD R63, R63, R17, R6 ;  /* 0x000000113f3f8224 */ /* 0x000fe200078e0206 */
[----:B------:R-:W-:Y:S04]  /*9cd0*/  BSSY B1, `(.L_x_373) ;  /* 0x0000006000017945 */ /* 0x000fe80003800000 */
[----:B------:R0:W-:Y:S01]  /*9ce0*/  @!P0 STG.E.U8 desc[UR36][R4.64+0x149], R63 ;  /* 0x0001493f04008986 */ /* 0x0001e2000c101124 */
[----:B------:R-:W-:Y:S05]  /*9cf0*/  @P5 BRA `(.L_x_374) ;  /* 0x00000000000c5947 */ /* 0x000fea0003800000 */
[----:B------:R-:W1:Y:S02]  /*9d00*/  LDG.E.U8 R16, desc[UR36][R10.64+0x150] ;  /* 0x000150240a107981 */ /* 0x000e64000c1e1100 */
[----:B-1----:R-:W-:-:S05]  /*9d10*/  PRMT R13, R16, 0x8880, RZ ;  /* 0x00008880100d7816 */ /* 0x002fca00000000ff */
[----:B------:R-:W-:-:S07]  /*9d20*/  IMAD R6, R13, R18, RZ ;  /* 0x000000120d067224 */ /* 0x000fce00078e02ff */
.L_x_374:
[----:B------:R-:W-:Y:S05]  /*9d30*/  BSYNC B1 ;  /* 0x0000000000017941 */ /* 0x000fea0003800000 */
.L_x_373:
[----:B-1----:R-:W-:Y:S01]  /*9d40*/  @!P5 IMAD R13, R64, R17, R6 ;  /* 0x00000011400dd224 */ /* 0x002fe200078e0206 */
[----:B------:R-:W-:Y:S04]  /*9d50*/  BSSY B1, `(.L_x_375) ;  /* 0x0000006000017945 */ /* 0x000fe80003800000 */
[----:B------:R1:W-:Y:S01]  /*9d60*/  @!P5 STG.E.U8 desc[UR36][R2.64+0x150], R13 ;  /* 0x0001500d0200d986 */ /* 0x0003e2000c101124 */
[----:B------:R-:W-:Y:S05]  /*9d70*/  @P4 BRA `(.L_x_376) ;  /* 0x00000000000c4947 */ /* 0x000fea0003800000 */
[----:B------:R-:W1:Y:S02]  /*9d80*/  LDG.E.U8 R16, desc[UR36][R10.64+0x151] ;  /* 0x000151240a107981 */ /* 0x000e64000c1e1100 */
[----:B-1----:R-:W-:-:S05]  /*9d90*/  PRMT R13, R16, 0x8880, RZ ;  /* 0x00008880100d7816 */ /* 0x002fca00000000ff */
[----:B------:R-:W-:-:S07]  /*9da0*/  IMAD R6, R13, R18, RZ ;  /* 0x000000120d067224 */ /* 0x000fce00078e02ff */
.L_x_376:
[----:B------:R-:W-:Y:S05]  /*9db0*/  BSYNC B1 ;  /* 0x0000000000017941 */ /* 0x000fea0003800000 */
.L_x_375:
        /* <DEDUP_REMOVED lines=13> */
.L_x_378:
[----:B------:R-:W-:Y:S05]  /*9e90*/  BSYNC B1 ;  /* 0x0000000000017941 */ /* 0x000fea0003800000 */
.L_x_377:
[----:B-1----:R-:W-:Y:S01]  /*9ea0*/  @!P3 IMAD R13, R66, R17, R6 ;  /* 0x00000011420db224 */ /* 0x002fe200078e0206 */
[----:B------:R-:W-:Y:S04]  /*9eb0*/  BSSY B1, `(.L_x_379) ;  /* 0x0000006000017945 */ /* 0x000fe80003800000 */
[----:B------:R1:W-:Y:S01]  /*9ec0*/  @!P3 STG.E.U8 desc[UR36][R4.64+0x150], R13 ;  /* 0x0001500d0400b986 */ /* 0x0003e2000c101124 */
[----:B------:R-:W-:Y:S05]  /*9ed0*/  @P2 BRA `(.L_x_380) ;  /* 0x00000000000c2947 */ /* 0x000fea0003800000 */
[----:B------:R-:W1:Y:S02]  /*9ee0*/  LDG.E.U8 R16, desc[UR36][R8.64+0x151] ;  /* 0x0001512408107981 */ /* 0x000e64000c1e1100 */
[----:B-1----:R-:W-:-:S05]  /*9ef0*/  PRMT R13, R16, 0x8880, RZ ;  /* 0x00008880100d7816 */ /* 0x002fca00000000ff */
[----:B------:R-:W-:-:S07]  /*9f00*/  IMAD R6, R13, R18, RZ ;  /* 0x000000120d067224 */ /* 0x000fce00078e02ff */
.L_x_380:
[----:B------:R-:W-:Y:S05]  /*9f10*/  BSYNC B1 ;  /* 0x0000000000017941 */ /* 0x000fea0003800000 */
.L_x_379:
[----:B------:R-:W-:Y:S01]  /*9f20*/  @!P2 IMAD R67, R67, R17, R6 ;  /* 0x000000114343a224 */ /* 0x000fe200078e0206 */
[----:B------:R-:W-:Y:S04]  /*9f30*/  BSSY B1, `(.L_x_381) ;  /* 0x0000006000017945 */ /* 0x000fe80003800000 */
[----:B------:R0:W-:Y:S01]  /*9f40*/  @!P2 STG.E.U8 desc[UR36][R4.64+0x151], R67 ;  /* 0x000151430400a986 */ /* 0x0001e2000c101124 */
[----:B------:R-:W-:Y:S05]  /*9f50*/  @P5 BRA `(.L_x_382) ;  /* 0x00000000000c5947 */ /* 0x000fea0003800000 */
[----:B------:R-:W1:Y:S02]  /*9f60*/  LDG.E.U8 R16, desc[UR36][R10.64+0x158] ;  /* 0x000158240a107981 */ /* 0x000e64000c1e1100 */
[----:B-1----:R-:W-:-:S05]  /*9f70*/  PRMT R13, R16, 0x8880, RZ ;  /* 0x00008880100d7816 */ /* 0x002fca00000000ff */
[----:B------:R-:W-:-:S07]  /*9f80*/  IMAD R6, R13, R18, RZ ;  /* 0x000000120d067224 */ /* 0x000fce00078e02ff */
.L_x_382:
[----:B------:R-:W-:Y:S05]  /*9f90*/  BSYNC B1 ;  /* 0x0000000000017941 */ /* 0x000fea0003800000 */
.L_x_381:
[----:B-1----:R-:W-:Y:S01]  /*9fa0*/  @!P5 IMAD R13, R68, R17, R6 ;  /* 0x00000011440dd224 */ /* 0x002fe200078e0206 */
[----:B------:R-:W-:Y:S04]  /*9fb0*/  BSSY B1, `(.L_x_383) ;  /* 0x0000006000017945 */ /* 0x000fe80003800000 */
[----:B------:R1:W-:Y:S01]  /*9fc0*/  @!P5 STG.E.U8 desc[UR36][R2.64+0x158], R13 ;  /* 0x0001580d0200d986 */ /* 0x0003e2000c101124 */
[----:B------:R-:W-:Y:S05]  /*9fd0*/  @P4 BRA `(.L_x_384) ;  /* 0x00000000000c4947 */ /* 0x000fea0003800000 */
[----:B------:R-:W1:Y:S02]  /*9fe0*/  LDG.E.U8 R16, desc[UR36][R10.64+0x159] ;  /* 0x000159240a107981 */ /* 0x000e64000c1e1100 */
[----:B-1----:R-:W-:-:S05]  /*9ff0*/  PRMT R13, R16, 0x8880, RZ ;  /* 0x00008880100d7816 */ /* 0x002fca00000000ff */
[----:B------:R-:W-:-:S07]  /*a000*/  IMAD R6, R13, R18, RZ ;  /* 0x000000120d067224 */ /* 0x000fce00078e02ff */
.L_x_384:
[----:B------:R-:W-:Y:S05]  /*a010*/  BSYNC B1 ;  /* 0x0000000000017941 */ /* 0x000fea0003800000 */
.L_x_383:
        /* <DEDUP_REMOVED lines=13> */
.L_x_386:
[----:B------:R-:W-:Y:S05]  /*a0f0*/  BSYNC B1 ;  /* 0x0000000000017941 */ /* 0x000fea0003800000 */
.L_x_385:
[----:B-1----:R-:W-:Y:S01]  /*a100*/  @!P1 IMAD R13, R70, R17, R6 ;  /* 0x00000011460d9224 */ /* 0x002fe200078e0206 */
[----:B------:R-:W-:Y:S04]  /*a110*/  BSSY B1, `(.L_x_387) ;  /* 0x0000006000017945 */ /* 0x000fe80003800000 */
[----:B------:R1:W-:Y:S01]  /*a120*/  @!P1 STG.E.U8 desc[UR36][R4.64+0x158], R13 ;  /* 0x0001580d04009986 */ /* 0x0003e2000c101124 */
[----:B------:R-:W-:Y:S05]  /*a130*/  @P0 BRA `(.L_x_388) ;  /* 0x00000000000c0947 */ /* 0x000fea0003800000 */
[----:B------:R-:W1:Y:S02]  /*a140*/  LDG.E.U8 R16, desc[UR36][R8.64+0x159] ;  /* 0x0001592408107981 */ /* 0x000e64000c1e1100 */
[----:B-1----:R-:W-:-:S05]  /*a150*/  PRMT R13, R16, 0x8880, RZ ;  /* 0x00008880100d7816 */ /* 0x002fca00000000ff */
[----:B------:R-:W-:-:S07]  /*a160*/  IMAD R6, R13, R18, RZ ;  /* 0x000000120d067224 */ /* 0x000fce00078e02ff */
.L_x_388:
[----:B------:R-:W-:Y:S05]  /*a170*/  BSYNC B1 ;  /* 0x0000000000017941 */ /* 0x000fea0003800000 */
.L_x_387:
[----:B------:R-:W-:Y:S01]  /*a180*/  @!P0 IMAD R71, R71, R17, R6 ;  /* 0x0000001147478224 */ /* 0x000fe200078e0206 */
[----:B------:R-:W-:Y:S04]  /*a190*/  BSSY B1, `(.L_x_389) ;  /* 0x0000006000017945 */ /* 0x000fe80003800000 */
[----:B------:R0:W-:Y:S01]  /*a1a0*/  @!P0 STG.E.U8 desc[UR36][R4.64+0x159], R71 ;  /* 0x0001594704008986 */ /* 0x0001e2000c101124 */
[----:B------:R-:W-:Y:S05]  /*a1b0*/  @P5 BRA `(.L_x_390) ;  /* 0x00000000000c5947 */ /* 0x000fea0003800000 */
[----:B------:R-:W1:Y:S02]  /*a1c0*/  LDG.E.U8 R16, desc[UR36][R10.64+0x160] ;  /* 0x000160240a107981 */ /* 0x000e64000c1e1100 */
[----:B-1----:R-:W-:-:S05]  /*a1d0*/  PRMT R13, R16, 0x8880, RZ ;  /* 0x00008880100d7816 */ /* 0x002fca00000000ff */
[----:B------:R-:W-:-:S07]  /*a1e0*/  IMAD R6, R13, R18, RZ ;  /* 0x000000120d067224 */ /* 0x000fce00078e02ff */
.L_x_390:
[----:B------:R-:W-:Y:S05]  /*a1f0*/  BSYNC B1 ;  /* 0x0000000000017941 */ /* 0x000fea0003800000 */
.L_x_389:
[----:B-1----:R-:W-:Y:S01]  /*a200*/  @!P5 IMAD R13, R72, R17, R6 ;  /* 0x00000011480dd224 */ /* 0x002fe200078e0206 */
[----:B------:R-:W-:Y:S04]  /*a210*/  BSSY B1, `(.L_x_391) ;  /* 0x0000006000017945 */ /* 0x000fe80003800000 */
[----:B------:R1:W-:Y:S01]  /*a220*/  @!P5 STG.E.U8 desc[UR36][R2.64+0x160], R13 ;  /* 0x0001600d0200d986 */ /* 0x0003e2000c101124 */
[----:B------:R-:W-:Y:S05]  /*a230*/  @P4 BRA `(.L_x_392) ;  /* 0x00000000000c4947 */ /* 0x000fea0003800000 */
[----:B------:R-:W1:Y:S02]  /*a240*/  LDG.E.U8 R16, desc[UR36][R10.64+0x161] ;  /* 0x000161240a107981 */ /* 0x000e64000c1e1100 */
[----:B-1----:R-:W-:-:S05]  /*a250*/  PRMT R13, R16, 0x8880, RZ ;  /* 0x00008880100d7816 */ /* 0x002fca00000000ff */
[----:B------:R-:W-:-:S07]  /*a260*/  IMAD R6, R13, R18, RZ ;  /* 0x000000120d067224 */ /* 0x000fce00078e02ff */
.L_x_392:
[----:B------:R-:W-:Y:S05]  /*a270*/  BSYNC B1 ;  /* 0x0000000000017941 */ /* 0x000fea0003800000 */
.L_x_391:
        /* <DEDUP_REMOVED lines=13> */
.L_x_394:
[----:B------:R-:W-:Y:S05]  /*a350*/  BSYNC B1 ;  /* 0x0000000000017941 */ /* 0x000fea0003800000 */
.L_x_393:
[----:B-1----:R-:W-:Y:S01]  /*a360*/  @!P3 IMAD R13, R74, R17, R6 ;  /* 0x000000114a0db224 */ /* 0x002fe200078e0206 */
[----:B------:R-:W-:Y:S04]  /*a370*/  BSSY B1, `(.L_x_395) ;  /* 0x0000006000017945 */ /* 0x000fe80003800000 */
[----:B------:R1:W-:Y:S01]  /*a380*/  @!P3 STG.E.U8 desc[UR36][R4.64+0x160], R13 ;  /* 0x0001600d0400b986 */ /* 0x0003e2000c101124 */
[----:B------:R-:W-:Y:S05]  /*a390*/  @P2 BRA `(.L_x_396) ;  /* 0x00000000000c2947 */ /* 0x000fea0003800000 */
[----:B------:R-:W1:Y:S02]  /*a3a0*/  LDG.E.U8 R16, desc[UR36][R8.64+0x161] ;  /* 0x0001612408107981 */ /* 0x000e64000c1e1100 */
[----:B-1----:R-:W-:-:S05]  /*a3b0*/  PRMT R13, R16, 0x8880, RZ ;  /* 0x00008880100d7816 */ /* 0x002fca00000000ff */
[----:B------:R-:W-:-:S07]  /*a3c0*/  IMAD R6, R13, R18, RZ ;  /* 0x000000120d067224 */ /* 0x000fce00078e02ff */
.L_x_396:
[----:B------:R-:W-:Y:S05]  /*a3d0*/  BSYNC B1 ;  /* 0x0000000000017941 */ /* 0x000fea0003800000 */
.L_x_395:
[----:B------:R-:W-:Y:S01]  /*a3e0*/  @!P2 IMAD R75, R75, R17, R6 ;  /* 0x000000114b4ba224 */ /* 0x000fe200078e0206 */
[----:B------:R-:W-:Y:S04]  /*a3f0*/  BSSY B1, `(.L_x_397) ;  /* 0x0000006000017945 */ /* 0x000fe80003800000 */
[----:B------:R0:W-:Y:S01]  /*a400*/  @!P2 STG.E.U8 desc[UR36][R4.64+0x161], R75 ;  /* 0x0001614b0400a986 */ /* 0x0001e2000c101124 */
[----:B------:R-:W-:Y:S05]  /*a410*/  @P5 BRA `(.L_x_398) ;  /* 0x00000000000c5947 */ /* 0x000fea0003800000 */
[----:B------:R-:W1:Y:S02]  /*a420*/  LDG.E.U8 R16, desc[UR36][R10.64+0x168] ;  /* 0x000168240a107981 */ /* 0x000e64000c1e1100 */
[----:B-1----:R-:W-:-:S05]  /*a430*/  PRMT R13, R16, 0x8880, RZ ;  /* 0x00008880100d7816 */ /* 0x002fca00000000ff */
[----:B------:R-:W-:-:S07]  /*a440*/  IMAD R6, R13, R18, RZ ;  /* 0x000000120d067224 */ /* 0x000fce00078e02ff */
.L_x_398:
[----:B------:R-:W-:Y:S05]  /*a450*/  BSYNC B1 ;  /* 0x0000000000017941 */ /* 0x000fea0003800000 */
.L_x_397:
[----:B-1----:R-:W-:Y:S01]  /*a460*/  @!P5 IMAD R13, R76, R17, R6 ;  /* 0x000000114c0dd224 */ /* 0x002fe200078e0206 */
[----:B------:R-:W-:Y:S04]  /*a470*/  BSSY B1, `(.L_x_399) ;  /* 0x0000006000017945 */ /* 0x000fe80003800000 */
[----:B------:R1:W-:Y:S01]  /*a480*/  @!P5 STG.E.U8 desc[UR36][R2.64+0x168], R13 ;  /* 0x0001680d0200d986 */ /* 0x0003e2000c101124 */
[----:B------:R-:W-:Y:S05]  /*a490*/  @P4 BRA `(.L_x_400) ;  /* 0x00000000000c4947 */ /* 0x000fea0003800000 */
[----:B------:R-:W1:Y:S02]  /*a4a0*/  LDG.E.U8 R16, desc[UR36][R10.64+0x169] ;  /* 0x000169240a107981 */ /* 0x000e64000c1e1100 */
[----:B-1----:R-:W-:-:S05]  /*a4b0*/  PRMT R13, R16, 0x8880, RZ ;  /* 0x00008880100d7816 */ /* 0x002fca00000000ff */
[----:B------:R-:W-:-:S07]  /*a4c0*/  IMAD R6, R13, R18, RZ ;  /* 0x000000120d067224 */ /* 0x000fce00078e02ff */
.L_x_400:
[----:B------:R-:W-:Y:S05]  /*a4d0*/  BSYNC B1 ;  /* 0x0000000000017941 */ /* 0x000fea0003800000 */
.L_x_399:
        /* <DEDUP_REMOVED lines=13> */
.L_x_402:
[----:B------:R-:W-:Y:S05]  /*a5b0*/  BSYNC B1 ;  /* 0x0000000000017941 */ /* 0x000fea0003800000 */
.L_x_401:
[----:B-1----:R-:W-:Y:S01]  /*a5c0*/  @!P1 IMAD R13, R78, R17, R6 ;  /* 0x000000114e0d9224 */ /* 0x002fe200078e0206 */
[----:B------:R-:W-:Y:S04]  /*a5d0*/  BSSY B1, `(.L_x_403) ;  /* 0x0000006000017945 */ /* 0x000fe80003800000 */
[----:B------:R1:W-:Y:S01]  /*a5e0*/  @!P1 STG.E.U8 desc[UR36][R4.64+0x168], R13 ;  /* 0x0001680d04009986 */ /* 0x0003e2000c101124 */
[----:B------:R-:W-:Y:S05]  /*a5f0*/  @P0 BRA `(.L_x_404) ;  /* 0x00000000000c0947 */ /* 0x000fea0003800000 */
[----:B------:R-:W1:Y:S02]  /*a600*/  LDG.E.U8 R16, desc[UR36][R8.64+0x169] ;  /* 0x0001692408107981 */ /* 0x000e64000c1e1100 */
[----:B-1----:R-:W-:-:S05]  /*a610*/  PRMT R13, R16, 0x8880, RZ ;  /* 0x00008880100d7816 */ /* 0x002fca00000000ff */
[----:B------:R-:W-:-:S07]  /*a620*/  IMAD R6, R13, R18, RZ ;  /* 0x000000120d067224 */ /* 0x000fce00078e02ff */
.L_x_404:
[----:B------:R-:W-:Y:S05]  /*a630*/  BSYNC B1 ;  /* 0x0000000000017941 */ /* 0x000fea0003800000 */
.L_x_403:
[----:B------:R-:W-:Y:S01]  /*a640*/  @!P0 IMAD R79, R79, R17, R6 ;  /* 0x000000114f4f8224 */ /* 0x000fe200078e0206 */
[----:B------:R-:W-:Y:S04]  /*a650*/  BSSY B1, `(.L_x_405) ;  /* 0x0000006000017945 */ /* 0x000fe80003800000 */
[----:B------:R0:W-:Y:S01]  /*a660*/  @!P0 STG.E.U8 desc[UR36][R4.64+0x169], R79 ;  /* 0x0001694f04008986 */ /* 0x0001e2000c101124 */
[----:B------:R-:W-:Y:S05]  /*a670*/  @P5 BRA `(.L_x_406) ;  /* 0x00000000000c5947 */ /* 0x000fea0003800000 */
[----:B------:R-:W1:Y:S02]  /*a680*/  LDG.E.U8 R16, desc[UR36][R10.64+0x170] ;  /* 0x000170240a107981 */ /* 0x000e64000c1e1100 */
[----:B-1----:R-:W-:-:S05]  /*a690*/  PRMT R13, R16, 0x8880, RZ ;  /* 0x00008880100d7816 */ /* 0x002fca00000000ff */
[----:B------:R-:W-:-:S07]  /*a6a0*/  IMAD R6, R13, R18, RZ ;  /* 0x000000120d067224 */ /* 0x000fce00078e02ff */
.L_x_406:
[----:B------:R-:W-:Y:S05]  /*a6b0*/  BSYNC B1 ;  /* 0x0000000000017941 */ /* 0x000fea0003800000 */
.L_x_405:
[----:B-1----:R-:W-:Y:S01]  /*a6c0*/  @!P5 IMAD R13, R80, R17, R6 ;  /* 0x00000011500dd224 */ /* 0x002fe200078e0206 */
[----:B------:R-:W-:Y:S04]  /*a6d0*/  BSSY B1, `(.L_x_407) ;  /* 0x0000006000017945 */ /* 0x000fe80003800000 */
[----:B------:R1:W-:Y:S01]  /*a6e0*/  @!P5 STG.E.U8 desc[UR36][R2.64+0x170], R13 ;  /* 0x0001700d0200d986 */ /* 0x0003e2000c101124 */
[----:B------:R-:W-:Y:S05]  /*a6f0*/  @P4 BRA `(.L_x_408) ;  /* 0x00000000000c4947 */ /* 0x000fea0003800000 */
[----:B------:R-:W1:Y:S02]  /*a700*/  LDG.E.U8 R16, desc[UR36][R10.64+0x171] ;  /* 0x000171240a107981 */ /* 0x000e64000c1e1100 */
[----:B-1----:R-:W-:-:S05]  /*a710*/  PRMT R13, R16, 0x8880, RZ ;  /* 0x00008880100d7816 */ /* 0x002fca00000000ff */
[----:B------:R-:W-:-:S07]  /*a720*/  IMAD R6, R13, R18, RZ ;  /* 0x000000120d067224 */ /* 0x000fce00078e02ff */
.L_x_408:
[----:B------:R-:W-:Y:S05]  /*a730*/  BSYNC B1 ;  /* 0x0000000000017941 */ /* 0x000fea0003800000 */
.L_x_407:
        /* <DEDUP_REMOVED lines=13> */
.L_x_410:
[----:B------:R-:W-:Y:S05]  /*a810*/  BSYNC B1 ;  /* 0x0000000000017941 */ /* 0x000fea0003800000 */
.L_x_409:
[----:B-1----:R-:W-:Y:S01]  /*a820*/  @!P3 IMAD R13, R82, R17, R6 ;  /* 0x00000011520db224 */ /* 0x002fe200078e0206 */
[----:B------:R-:W-:Y:S04]  /*a830*/  BSSY B1, `(.L_x_411) ;  /* 0x0000006000017945 */ /* 0x000fe80003800000 */
[----:B------:R1:W-:Y:S01]  /*a840*/  @!P3 STG.E.U8 desc[UR36][R4.64+0x170], R13 ;  /* 0x0001700d0400b986 */ /* 0x0003e2000c101124 */
[----:B------:R-:W-:Y:S05]  /*a850*/  @P2 BRA `(.L_x_412) ;  /* 0x00000000000c2947 */ /* 0x000fea0003800000 */
[----:B------:R-:W1:Y:S02]  /*a860*/  LDG.E.U8 R16, desc[UR36][R8.64+0x171] ;  /* 0x0001712408107981 */ /* 0x000e64000c1e1100 */
[----:B-1----:R-:W-:-:S05]  /*a870*/  PRMT R13, R16, 0x8880, RZ ;  /* 0x00008880100d7816 */ /* 0x002fca00000000ff */
[----:B------:R-:W-:-:S07]  /*a880*/  IMAD R6, R13, R18, RZ ;  /* 0x000000120d067224 */ /* 0x000fce00078e02ff */
.L_x_412:
[----:B------:R-:W-:Y:S05]  /*a890*/  BSYNC B1 ;  /* 0x0000000000017941 */ /* 0x000fea0003800000 */
.L_x_411:
[----:B------:R-:W-:Y:S01]  /*a8a0*/  @!P2 IMAD R83, R83, R17, R6 ;  /* 0x000000115353a224 */ /* 0x000fe200078e0206 */
[----:B------:R-:W-:Y:S04]  /*a8b0*/  BSSY B1, `(.L_x_413) ;  /* 0x0000006000017945 */ /* 0x000fe80003800000 */
[----:B------:R0:W-:Y:S01]  /*a8c0*/  @!P2 STG.E.U8 desc[UR36][R4.64+0x171], R83 ;  /* 0x000171530400a986 */ /* 0x0001e2000c101124 */
[----:B------:R-:W-:Y:S05]  /*a8d0*/  @P5 BRA `(.L_x_414) ;  /* 0x00000000000c5947 */ /* 0x000fea0003800000 */
[----:B------:R-:W1:Y:S02]  /*a8e0*/  LDG.E.U8 R16, desc[UR36][R10.64+0x178] ;  /* 0x000178240a107981 */ /* 0x000e64000c1e1100 */
[----:B-1----:R-:W-:-:S05]  /*a8f0*/  PRMT R13, R16, 0x8880, RZ ;  /* 0x00008880100d7816 */ /* 0x002fca00000000ff */
[----:B------:R-:W-:-:S07]  /*a900*/  IMAD R6, R13, R18, RZ ;  /* 0x000000120d067224 */ /* 0x000fce00078e02ff */
.L_x_414:
[----:B------:R-:W-:Y:S05]  /*a910*/  BSYNC B1 ;  /* 0x0000000000017941 */ /* 0x000fea0003800000 */
.L_x_413:
[----:B-1----:R-:W-:Y:S01]  /*a920*/  @!P5 IMAD R13, R84, R17, R6 ;  /* 0x00000011540dd224 */ /* 0x002fe200078e0206 */
[----:B------:R-:W-:Y:S04]  /*a930*/  BSSY B1, `(.L_x_415) ;  /* 0x0000006000017945 */ /* 0x000fe80003800000 */
[----:B------:R1:W-:Y:S01]  /*a940*/  @!P5 STG.E.U8 desc[UR36][R2.64+0x178], R13 ;  /* 0x0001780d0200d986 */ /* 0x0003e2000c101124 */
[----:B------:R-:W-:Y:S05]  /*a950*/  @P4 BRA `(.L_x_416) ;  /* 0x00000000000c4947 */ /* 0x000fea0003800000 */
[----:B------:R-:W1:Y:S02]  /*a960*/  LDG.E.U8 R16, desc[UR36][R10.64+0x179] ;  /* 0x000179240a107981 */ /* 0x000e64000c1e1100 */
[----:B-1----:R-:W-:-:S05]  /*a970*/  PRMT R13, R16, 0x8880, RZ ;  /* 0x00008880100d7816 */ /* 0x002fca00000000ff */
[----:B------:R-:W-:-:S07]  /*a980*/  IMAD R6, R13, R18, RZ ;  /* 0x000000120d067224 */ /* 0x000fce00078e02ff */
.L_x_416:
[----:B------:R-:W-:Y:S05]  /*a990*/  BSYNC B1 ;  /* 0x0000000000017941 */ /* 0x000fea0003800000 */
.L_x_415:
        /* <DEDUP_REMOVED lines=13> */
.L_x_418:
[----:B------:R-:W-:Y:S05]  /*aa70*/  BSYNC B1 ;  /* 0x0000000000017941 */ /* 0x000fea0003800000 */
.L_x_417:
[----:B-1----:R-:W-:Y:S01]  /*aa80*/  @!P1 IMAD R13, R86, R17, R6 ;  /* 0x00000011560d9224 */ /* 0x002fe200078e0206 */
[----:B------:R-:W-:Y:S04]  /*aa90*/  BSSY B1, `(.L_x_419) ;  /* 0x0000006000017945 */ /* 0x000fe80003800000 */
[----:B------:R1:W-:Y:S01]  /*aaa0*/  @!P1 STG.E.U8 desc[UR36][R4.64+0x178], R13 ;  /* 0x0001780d04009986 */ /* 0x0003e2000c101124 */
[----:B------:R-:W-:Y:S05]  /*aab0*/  @P0 BRA `(.L_x_420) ;  /* 0x00000000000c0947 */ /* 0x000fea0003800000 */
[----:B------:R-:W1:Y:S02]  /*aac0*/  LDG.E.U8 R16, desc[UR36][R8.64+0x179] ;  /* 0x0001792408107981 */ /* 0x000e64000c1e1100 */
[----:B-1----:R-:W-:-:S05]  /*aad0*/  PRMT R13, R16, 0x8880, RZ ;  /* 0x00008880100d7816 */ /* 0x002fca00000000ff */
[----:B------:R-:W-:-:S07]  /*aae0*/  IMAD R6, R13, R18, RZ ;  /* 0x000000120d067224 */ /* 0x000fce00078e02ff */
.L_x_420:
[----:B------:R-:W-:Y:S05]  /*aaf0*/  BSYNC B1 ;  /* 0x0000000000017941 */ /* 0x000fea0003800000 */
.L_x_419:
[----:B------:R-:W-:Y:S01]  /*ab00*/  @!P0 IMAD R87, R87, R17, R6 ;  /* 0x0000001157578224 */ /* 0x000fe200078e0206 */
[----:B------:R-:W-:Y:S04]  /*ab10*/  BSSY B1, `(.L_x_421) ;  /* 0x0000006000017945 */ /* 0x000fe80003800000 */
[----:B------:R0:W-:Y:S01]  /*ab20*/  @!P0 STG.E.U8 desc[UR36][R4.64+0x179], R87 ;  /* 0x0001795704008986 */ /* 0x0001e2000c101124 */
[----:B------:R-:W-:Y:S05]  /*ab30*/  @P5 BRA `(.L_x_422) ;  /* 0x00000000000c5947 */ /* 0x000fea0003800000 */
[----:B------:R-:W1:Y:S02]  /*ab40*/  LDG.E.U8 R16, desc[UR36][R10.64+0x180] ;  /* 0x000180240a107981 */ /* 0x000e64000c1e1100 */
[----:B-1----:R-:W-:-:S05]  /*ab50*/  PRMT R13, R16, 0x8880, RZ ;  /* 0x00008880100d7816 */ /* 0x002fca00000000ff */
[----:B------:R-:W-:-:S07]  /*ab60*/  IMAD R6, R13, R18, RZ ;  /* 0x000000120d067224 */ /* 0x000fce00078e02ff */
.L_x_422:
[----:B------:R-:W-:Y:S05]  /*ab70*/  BSYNC B1 ;  /* 0x0000000000017941 */ /* 0x000fea0003800000 */
.L_x_421:
[----:B-1----:R-:W-:Y:S01]  /*ab80*/  @!P5 IMAD R13, R88, R17, R6 ;  /* 0x00000011580dd224 */ /* 0x002fe200078e0206 */
[----:B------:R-:W-:Y:S04]  /*ab90*/  BSSY B1, `(.L_x_423) ;  /* 0x0000006000017945 */ /* 0x000fe80003800000 */
[----:B------:R1:W-:Y:S01]  /*aba0*/  @!P5 STG.E.U8 desc[UR36][R2.64+0x180], R13 ;  /* 0x0001800d0200d986 */ /* 0x0003e2000c101124 */
[----:B------:R-:W-:Y:S05]  /*abb0*/  @P4 BRA `(.L_x_424) ;  /* 0x00000000000c4947 */ /* 0x000fea0003800000 */
[----:B------:R-:W1:Y:S02]  /*abc0*/  LDG.E.U8 R16, desc[UR36][R10.64+0x181] ;  /* 0x000181240a107981 */ /* 0x000e64000c1e1100 */
[----:B-1----:R-:W-:-:S05]  /*abd0*/  PRMT R13, R16, 0x8880, RZ ;  /* 0x00008880100d7816 */ /* 0x002fca00000000ff */
[----:B------:R-:W-:-:S07]  /*abe0*/  IMAD R6, R13, R18, RZ ;  /* 0x000000120d067224 */ /* 0x000fce00078e02ff */
.L_x_424:
[----:B------:R-:W-:Y:S05]  /*abf0*/  BSYNC B1 ;  /* 0x0000000000017941 */ /* 0x000fea0003800000 */
.L_x_423:
        /* <DEDUP_REMOVED lines=13> */
.L_x_426:
[----:B------:R-:W-:Y:S05]  /*acd0*/  BSYNC B1 ;  /* 0x0000000000017941 */ /* 0x000fea0003800000 */
.L_x_425:
[----:B-1----:R-:W-:Y:S01]  /*ace0*/  @!P3 IMAD R13, R90, R17, R6 ;  /* 0x000000115a0db224 */ /* 0x002fe200078e0206 */
[----:B------:R-:W-:Y:S04]  /*acf0*/  BSSY B1, `(.L_x_427) ;  /* 0x0000006000017945 */ /* 0x000fe80003800000 */
[----:B------:R1:W-:Y:S01]  /*ad00*/  @!P3 STG.E.U8 desc[UR36][R4.64+0x180], R13 ;  /* 0x0001800d0400b986 */ /* 0x0003e2000c101124 */
[----:B------:R-:W-:Y:S05]  /*ad10*/  @P2 BRA `(.L_x_428) ;  /* 0x00000000000c2947 */ /* 0x000fea0003800000 */
[----:B------:R-:W1:Y:S02]  /*ad20*/  LDG.E.U8 R16, desc[UR36][R8.64+0x181] ;  /* 0x0001812408107981 */ /* 0x000e64000c1e1100 */
[----:B-1----:R-:W-:-:S05]  /*ad30*/  PRMT R13, R16, 0x8880, RZ ;  /* 0x00008880100d7816 */ /* 0x002fca00000000ff */
[----:B------:R-:W-:-:S07]  /*ad40*/  IMAD R6, R13, R18, RZ ;  /* 0x000000120d067224 */ /* 0x000fce00078e02ff */
.L_x_428:
[----:B------:R-:W-:Y:S05]  /*ad50*/  BSYNC B1 ;  /* 0x0000000000017941 */ /* 0x000fea0003800000 */
.L_x_427:
[----:B------:R-:W-:Y:S01]  /*ad60*/  @!P2 IMAD R91, R91, R17, R6 ;  /* 0x000000115b5ba224 */ /* 0x000fe200078e0206 */
[----:B------:R-:W-:Y:S04]  /*ad70*/  BSSY B1, `(.L_x_429) ;  /* 0x0000006000017945 */ /* 0x000fe80003800000 */
[----:B------:R0:W-:Y:S01]  /*ad80*/  @!P2 STG.E.U8 desc[UR36][R4.64+0x181], R91 ;  /* 0x0001815b0400a986 */ /* 0x0001e2000c101124 */
[----:B------:R-:W-:Y:S05]  /*ad90*/  @P5 BRA `(.L_x_430) ;  /* 0x00000000000c5947 */ /* 0x000fea0003800000 */
[----:B------:R-:W1:Y:S02]  /*ada0*/  LDG.E.U8 R16, desc[UR36][R10.64+0x188] ;  /* 0x000188240a107981 */ /* 0x000e64000c1e1100 */
[----:B-1----:R-:W-:-:S05]  /*adb0*/  PRMT R13, R16, 0x8880, RZ ;  /* 0x00008880100d7816 */ /* 0x002fca00000000ff */
[----:B------:R-:W-:-:S07]  /*adc0*/  IMAD R6, R13, R18, RZ ;  /* 0x000000120d067224 */ /* 0x000fce00078e02ff */
.L_x_430:
[----:B------:R-:W-:Y:S05]  /*add0*/  BSYNC B1 ;  /* 0x0000000000017941 */ /* 0x000fea0003800000 */
.L_x_429:
[----:B-1----:R-:W-:Y:S01]  /*ade0*/  @!P5 IMAD R13, R92, R17, R6 ;  /* 0x000000115c0dd224 */ /* 0x002fe200078e0206 */
[----:B------:R-:W-:Y:S04]  /*adf0*/  BSSY B1, `(.L_x_431) ;  /* 0x0000006000017945 */ /* 0x000fe80003800000 */
[----:B------:R1:W-:Y:S01]  /*ae00*/  @!P5 STG.E.U8 desc[UR36][R2.64+0x188], R13 ;  /* 0x0001880d0200d986 */ /* 0x0003e2000c101124 */
[----:B------:R-:W-:Y:S05]  /*ae10*/  @P4 BRA `(.L_x_432) ;  /* 0x00000000000c4947 */ /* 0x000fea0003800000 */
[----:B------:R-:W1:Y:S02]  /*ae20*/  LDG.E.U8 R16, desc[UR36][R10.64+0x189] ;  /* 0x000189240a107981 */ /* 0x000e64000c1e1100 */
[----:B-1----:R-:W-:-:S05]  /*ae30*/  PRMT R13, R16, 0x8880, RZ ;  /* 0x00008880100d7816 */ /* 0x002fca00000000ff */
[----:B------:R-:W-:-:S07]  /*ae40*/  IMAD R6, R13, R18, RZ ;  /* 0x000000120d067224 */ /* 0x000fce00078e02ff */
.L_x_432:
[----:B------:R-:W-:Y:S05]  /*ae50*/  BSYNC B1 ;  /* 0x0000000000017941 */ /* 0x000fea0003800000 */
.L_x_431:
        /* <DEDUP_REMOVED lines=13> */
.L_x_434:
[----:B------:R-:W-:Y:S05]  /*af30*/  BSYNC B1 ;  /* 0x0000000000017941 */ /* 0x000fea0003800000 */
.L_x_433:
[----:B-1----:R-:W-:Y:S01]  /*af40*/  @!P1 IMAD R13, R94, R17, R6 ;  /* 0x000000115e0d9224 */ /* 0x002fe200078e0206 */
[----:B------:R-:W-:Y:S04]  /*af50*/  BSSY B1, `(.L_x_435) ;  /* 0x0000006000017945 */ /* 0x000fe80003800000 */
[----:B------:R1:W-:Y:S01]  /*af60*/  @!P1 STG.E.U8 desc[UR36][R4.64+0x188], R13 ;  /* 0x0001880d04009986 */ /* 0x0003e2000c101124 */
[----:B------:R-:W-:Y:S05]  /*af70*/  @P0 BRA `(.L_x_436) ;  /* 0x00000000000c0947 */ /* 0x000fea0003800000 */
[----:B------:R-:W1:Y:S02]  /*af80*/  LDG.E.U8 R16, desc[UR36][R8.64+0x189] ;  /* 0x0001892408107981 */ /* 0x000e64000c1e1100 */
[----:B-1----:R-:W-:-:S05]  /*af90*/  PRMT R13, R16, 0x8880, RZ ;  /* 0x00008880100d7816 */ /* 0x002fca00000000ff */
[----:B------:R-:W-:-:S07]  /*afa0*/  IMAD R6, R13, R18, RZ ;  /* 0x000000120d067224 */ /* 0x000fce00078e02ff */
.L_x_436:
[----:B------:R-:W-:Y:S05]  /*afb0*/  BSYNC B1 ;  /* 0x0000000000017941 */ /* 0x000fea0003800000 */
.L_x_435:
[----:B------:R-:W-:Y:S01]  /*afc0*/  @!P0 IMAD R95, R95, R17, R6 ;  /* 0x000000115f5f8224 */ /* 0x000fe200078e0206 */
[----:B------:R-:W-:Y:S04]  /*afd0*/  BSSY B1, `(.L_x_437) ;  /* 0x0000006000017945 */ /* 0x000fe80003800000 */
[----:B------:R0:W-:Y:S01]  /*afe0*/  @!P0 STG.E.U8 desc[UR36][R4.64+0x189], R95 ;  /* 0x0001895f04008986 */ /* 0x0001e2000c101124 */
[----:B------:R-:W-:Y:S05]  /*aff0*/  @P5 BRA `(.L_x_438) ;  /* 0x00000000000c5947 */ /* 0x000fea0003800000 */
[----:B------:R-:W1:Y:S02]  /*b000*/  LDG.E.U8 R16, desc[UR36][R10.64+0x190] ;  /* 0x000190240a107981 */ /* 0x000e64000c1e1100 */
[----:B-1----:R-:W-:-:S05]  /*b010*/  PRMT R13, R16, 0x8880, RZ ;  /* 0x00008880100d7816 */ /* 0x002fca00000000ff */
[----:B------:R-:W-:-:S07]  /*b020*/  IMAD R6, R13, R18, RZ ;  /* 0x000000120d067224 */ /* 0x000fce00078e02ff */
.L_x_438:
[----:B------:R-:W-:Y:S05]  /*b030*/  BSYNC B1 ;  /* 0x0000000000017941 */ /* 0x000fea0003800000 */
.L_x_437:
[----:B-1----:R-:W-:Y:S01]  /*b040*/  @!P5 IMAD R13, R96, R17, R6 ;  /* 0x00000011600dd224 */ /* 0x002fe200078e0206 */
[----:B------:R-:W-:Y:S04]  /*b050*/  BSSY B1, `(.L_x_439) ;  /* 0x0000006000017945 */ /* 0x000fe80003800000 */
[----:B------:R1:W-:Y:S01]  /*b060*/  @!P5 STG.E.U8 desc[UR36][R2.64+0x190], R13 ;  /* 0x0001900d0200d986 */ /* 0x0003e2000c101124 */
[----:B------:R-:W-:Y:S05]  /*b070*/  @P4 BRA `(.L_x_440) ;  /* 0x00000000000c4947 */ /* 0x000fea0003800000 */
[----:B------:R-:W1:Y:S02]  /*b080*/  LDG.E.U8 R16, desc[UR36][R10.64+0x191] ;  /* 0x000191240a107981 */ /* 0x000e64000c1e1100 */
[----:B-1----:R-:W-:-:S05]  /*b090*/  PRMT R13, R16, 0x8880, RZ ;  /* 0x00008880100d7816 */ /* 0x002fca00000000ff */
[----:B------:R-:W-:-:S07]  /*b0a0*/  IMAD R6, R13, R18, RZ ;  /* 0x000000120d067224 */ /* 0x000fce00078e02ff */
.L_x_440:
[----:B------:R-:W-:Y:S05]  /*b0b0*/  BSYNC B1 ;  /* 0x0000000000017941 */ /* 0x000fea0003800000 */
.L_x_439:
        /* <DEDUP_REMOVED lines=13> */
.L_x_442:
[----:B------:R-:W-:Y:S05]  /*b190*/  BSYNC B1 ;  /* 0x0000000000017941 */ /* 0x000fea0003800000 */
.L_x_441:
[----:B-1----:R-:W-:Y:S01]  /*b1a0*/  @!P3 IMAD R13, R98, R17, R6 ;  /* 0x00000011620db224 */ /* 0x002fe200078e0206 */
[----:B------:R-:W-:Y:S04]  /*b1b0*/  BSSY B1, `(.L_x_443) ;  /* 0x0000006000017945 */ /* 0x000fe80003800000 */
[----:B------:R1:W-:Y:S01]  /*b1c0*/  @!P3 STG.E.U8 desc[UR36][R4.64+0x190], R13 ;  /* 0x0001900d0400b986 */ /* 0x0003e2000c101124 */
[----:B------:R-:W-:Y:S05]  /*b1d0*/  @P2 BRA `(.L_x_444) ;  /* 0x00000000000c2947 */ /* 0x000fea0003800000 */
[----:B------:R-:W1:Y:S02]  /*b1e0*/  LDG.E.U8 R16, desc[UR36][R8.64+0x191] ;  /* 0x0001912408107981 */ /* 0x000e64000c1e1100 */
[----:B-1----:R-:W-:-:S05]  /*b1f0*/  PRMT R13, R16, 0x8880, RZ ;  /* 0x00008880100d7816 */ /* 0x002fca00000000ff */
[----:B------:R-:W-:-:S07]  /*b200*/  IMAD R6, R13, R18, RZ ;  /* 0x000000120d067224 */ /* 0x000fce00078e02ff */
.L_x_444:
[----:B------:R-:W-:Y:S05]  /*b210*/  BSYNC B1 ;  /* 0x0000000000017941 */ /* 0x000fea0003800000 */
.L_x_443:
[----:B------:R-:W-:Y:S01]  /*b220*/  @!P2 IMAD R99, R99, R17, R6 ;  /* 0x000000116363a224 */ /* 0x000fe200078e0206 */
[----:B------:R-:W-:Y:S04]  /*b230*/  BSSY B1, `(.L_x_445) ;  /* 0x0000006000017945 */ /* 0x000fe80003800000 */
[----:B------:R0:W-:Y:S01]  /*b240*/  @!P2 STG.E.U8 desc[UR36][R4.64+0x191], R99 ;  /* 0x000191630400a986 */ /* 0x0001e2000c101124 */
[----:B------:R-:W-:Y:S05]  /*b250*/  @P5 BRA `(.L_x_446) ;  /* 0x00000000000c5947 */ /* 0x000fea0003800000 */
[----:B------:R-:W1:Y:S02]  /*b260*/  LDG.E.U8 R16, desc[UR36][R10.64+0x198] ;  /* 0x000198240a107981 */ /* 0x000e64000c1e1100 */
[----:B-1----:R-:W-:-:S05]  /*b270*/  PRMT R13, R16, 0x8880, RZ ;  /* 0x00008880100d7816 */ /* 0x002fca00000000ff */
[----:B------:R-:W-:-:S07]  /*b280*/  IMAD R6, R13, R18, RZ ;  /* 0x000000120d067224 */ /* 0x000fce00078e02ff */
.L_x_446:
[----:B------:R-:W-:Y:S05]  /*b290*/  BSYNC B1 ;  /* 0x0000000000017941 */ /* 0x000fea0003800000 */
.L_x_445:
[----:B-1----:R-:W-:Y:S01]  /*b2a0*/  @!P5 IMAD R13, R100, R17, R6 ;  /* 0x00000011640dd224 */ /* 0x002fe200078e0206 */
[----:B------:R-:W-:Y:S04]  /*b2b0*/  BSSY B1, `(.L_x_447) ;  /* 0x0000006000017945 */ /* 0x000fe80003800000 */
[----:B------:R1:W-:Y:S01]  /*b2c0*/  @!P5 STG.E.U8 desc[UR36][R2.64+0x198], R13 ;  /* 0x0001980d0200d986 */ /* 0x0003e2000c101124 */
[----:B------:R-:W-:Y:S05]  /*b2d0*/  @P4 BRA `(.L_x_448) ;  /* 0x00000000000c4947 */ /* 0x000fea0003800000 */
[----:B------:R-:W1:Y:S02]  /*b2e0*/  LDG.E.U8 R16, desc[UR36][R10.64+0x199] ;  /* 0x000199240a107981 */ /* 0x000e64000c1e1100 */
[----:B-1----:R-:W-:-:S05]  /*b2f0*/  PRMT R13, R16, 0x8880, RZ ;  /* 0x00008880100d7816 */ /* 0x002fca00000000ff */
[----:B------:R-:W-:-:S07]  /*b300*/  IMAD R6, R13, R18, RZ ;  /* 0x000000120d067224 */ /* 0x000fce00078e02ff */
.L_x_448:
[----:B------:R-:W-:Y:S05]  /*b310*/  BSYNC B1 ;  /* 0x0000000000017941 */ /* 0x000fea0003800000 */
.L_x_447:
        /* <DEDUP_REMOVED lines=13> */
.L_x_450:
[----:B------:R-:W-:Y:S05]  /*b3f0*/  BSYNC B1 ;  /* 0x0000000000017941 */ /* 0x000fea0003800000 */
.L_x_449:
[----:B-1----:R-:W-:Y:S01]  /*b400*/  @!P1 IMAD R13, R102, R17, R6 ;  /* 0x00000011660d9224 */ /* 0x002fe200078e0206 */
[----:B------:R-:W-:Y:S04]  /*b410*/  BSSY B1, `(.L_x_451) ;  /* 0x0000006000017945 */ /* 0x000fe80003800000 */
[----:B------:R1:W-:Y:S01]  /*b420*/  @!P1 STG.E.U8 desc[UR36][R4.64+0x198], R13 ;  /* 0x0001980d04009986 */ /* 0x0003e2000c101124 */
[----:B------:R-:W-:Y:S05]  /*b430*/  @P0 BRA `(.L_x_452) ;  /* 0x00000000000c0947 */ /* 0x000fea0003800000 */
[----:B------:R-:W1:Y:S02]  /*b440*/  LDG.E.U8 R16, desc[UR36][R8.64+0x199] ;  /* 0x0001992408107981 */ /* 0x000e64000c1e1100 */
[----:B-1----:R-:W-:-:S05]  /*b450*/  PRMT R13, R16, 0x8880, RZ ;  /* 0x00008880100d7816 */ /* 0x002fca00000000ff */
[----:B------:R-:W-:-:S07]  /*b460*/  IMAD R6, R13, R18, RZ ;  /* 0x000000120d067224 */ /* 0x000fce00078e02ff */
.L_x_452:
[----:B------:R-:W-:Y:S05]  /*b470*/  BSYNC B1 ;  /* 0x0000000000017941 */ /* 0x000fea0003800000 */
.L_x_451:
[----:B------:R-:W-:Y:S01]  /*b480*/  @!P0 IMAD R103, R103, R17, R6 ;  /* 0x0000001167678224 */ /* 0x000fe200078e0206 */
[----:B------:R-:W-:Y:S04]  /*b490*/  BSSY B1, `(.L_x_453) ;  /* 0x0000006000017945 */ /* 0x000fe80003800000 */
[----:B------:R0:W-:Y:S01]  /*b4a0*/  @!P0 STG.E.U8 desc[UR36][R4.64+0x199], R103 ;  /* 0x0001996704008986 */ /* 0x0001e2000c101124 */
[----:B------:R-:W-:Y:S05]  /*b4b0*/  @P5 BRA `(.L_x_454) ;  /* 0x00000000000c5947 */ /* 0x000fea0003800000 */
[----:B------:R-:W1:Y:S02]  /*b4c0*/  LDG.E.U8 R16, desc[UR36][R10.64+0x1a0] ;  /* 0x0001a0240a107981 */ /* 0x000e64000c1e1100 */
[----:B-1----:R-:W-:-:S05]  /*b4d0*/  PRMT R13, R16, 0x8880, RZ ;  /* 0x00008880100d7816 */ /* 0x002fca00000000ff */
[----:B------:R-:W-:-:S07]  /*b4e0*/  IMAD R6, R13, R18, RZ ;  /* 0x000000120d067224 */ /* 0x000fce00078e02ff */
.L_x_454:
[----:B------:R-:W-:Y:S05]  /*b4f0*/  BSYNC B1 ;  /* 0x0000000000017941 */ /* 0x000fea0003800000 */
.L_x_453:
[----:B-1----:R-:W-:Y:S01]  /*b500*/  @!P5 IMAD R13, R104, R17, R6 ;  /* 0x00000011680dd224 */ /* 0x002fe200078e0206 */
[----:B------:R-:W-:Y:S04]  /*b510*/  BSSY B1, `(.L_x_455) ;  /* 0x0000006000017945 */ /* 0x000fe80003800000 */
[----:B------:R1:W-:Y:S01]  /*b520*/  @!P5 STG.E.U8 desc[UR36][R2.64+0x1a0], R13 ;  /* 0x0001a00d0200d986 */ /* 0x0003e2000c101124 */
[----:B------:R-:W-:Y:S05]  /*b530*/  @P4 BRA `(.L_x_456) ;  /* 0x00000000000c4947 */ /* 0x000fea0003800000 */
[----:B------:R-:W1:Y:S02]  /*b540*/  LDG.E.U8 R16, desc[UR36][R10.64+0x1a1] ;  /* 0x0001a1240a107981 */ /* 0x000e64000c1e1100 */
[----:B-1----:R-:W-:-:S05]  /*b550*/  PRMT R13, R16, 0x8880, RZ ;  /* 0x00008880100d7816 */ /* 0x002fca00000000ff */
[----:B------:R-:W-:-:S07]  /*b560*/  IMAD R6, R13, R18, RZ ;  /* 0x000000120d067224 */ /* 0x000fce00078e02ff */
.L_x_456:
[----:B------:R-:W-:Y:S05]  /*b570*/  BSYNC B1 ;  /* 0x0000000000017941 */ /* 0x000fea0003800000 */
.L_x_455:
        /* <DEDUP_REMOVED lines=13> */
.L_x_458:
[----:B------:R-:W-:Y:S05]  /*b650*/  BSYNC B1 ;  /* 0x0000000000017941 */ /* 0x000fea0003800000 */
.L_x_457:
[----:B-1----:R-:W-:Y:S01]  /*b660*/  @!P3 IMAD R13, R106, R17, R6 ;  /* 0x000000116a0db224 */ /* 0x002fe200078e0206 */
[----:B------:R-:W-:Y:S04]  /*b670*/  BSSY B1, `(.L_x_459) ;  /* 0x0000006000017945 */ /* 0x000fe80003800000 */
[----:B------:R1:W-:Y:S01]  /*b680*/  @!P3 STG.E.U8 desc[UR36][R4.64+0x1a0], R13 ;  /* 0x0001a00d0400b986 */ /* 0x0003e2000c101124 */
[----:B------:R-:W-:Y:S05]  /*b690*/  @P2 BRA `(.L_x_460) ;  /* 0x00000000000c2947 */ /* 0x000fea0003800000 */
[----:B------:R-:W1:Y:S02]  /*b6a0*/  LDG.E.U8 R16, desc[UR36][R8.64+0x1a1] ;  /* 0x0001a12408107981 */ /* 0x000e64000c1e1100 */
[----:B-1----:R-:W-:-:S05]  /*b6b0*/  PRMT R13, R16, 0x8880, RZ ;  /* 0x00008880100d7816 */ /* 0x002fca00000000ff */
[----:B------:R-:W-:-:S07]  /*b6c0*/  IMAD R6, R13, R18, RZ ;  /* 0x000000120d067224 */ /* 0x000fce00078e02ff */
.L_x_460:
[----:B------:R-:W-:Y:S05]  /*b6d0*/  BSYNC B1 ;  /* 0x0000000000017941 */ /* 0x000fea0003800000 */
.L_x_459:
[----:B------:R-:W-:Y:S01]  /*b6e0*/  @!P2 IMAD R107, R107, R17, R6 ;  /* 0x000000116b6ba224 */ /* 0x000fe200078e0206 */
[----:B------:R-:W-:Y:S04]  /*b6f0*/  BSSY B1, `(.L_x_461) ;  /* 0x0000006000017945 */ /* 0x000fe80003800000 */
[----:B------:R0:W-:Y:S01]  /*b700*/  @!P2 STG.E.U8 desc[UR36][R4.64+0x1a1], R107 ;  /* 0x0001a16b0400a986 */ /* 0x0001e2000c101124 */
[----:B------:R-:W-:Y:S05]  /*b710*/  @P5 BRA `(.L_x_462) ;  /* 0x00000000000c5947 */ /* 0x000fea0003800000 */
[----:B------:R-:W1:Y:S02]  /*b720*/  LDG.E.U8 R16, desc[UR36][R10.64+0x1a8] ;  /* 0x0001a8240a107981 */ /* 0x000e64000c1e1100 */
[----:B-1----:R-:W-:-:S05]  /*b730*/  PRMT R13, R16, 0x8880, RZ ;  /* 0x00008880100d7816 */ /* 0x002fca00000000ff */
[----:B------:R-:W-:-:S07]  /*b740*/  IMAD R6, R13, R18, RZ ;  /* 0x000000120d067224 */ /* 0x000fce00078e02ff */
.L_x_462:
[----:B------:R-:W-:Y:S05]  /*b750*/  BSYNC B1 ;  /* 0x0000000000017941 */ /* 0x000fea0003800000 */
.L_x_461:
[----:B-1----:R-:W-:Y:S01]  /*b760*/  @!P5 IMAD R13, R108, R17, R6 ;  /* 0x000000116c0dd224 */ /* 0x002fe200078e0206 */
[----:B------:R-:W-:Y:S04]  /*b770*/  BSSY B1, `(.L_x_463) ;  /* 0x0000006000017945 */ /* 0x000fe80003800000 */
[----:B------:R1:W-:Y:S01]  /*b780*/  @!P5 STG.E.U8 desc[UR36][R2.64+0x1a8], R13 ;  /* 0x0001a80d0200d986 */ /* 0x0003e2000c101124 */
[----:B------:R-:W-:Y:S05]  /*b790*/  @P4 BRA `(.L_x_464) ;  /* 0x00000000000c4947 */ /* 0x000fea0003800000 */
[----:B------:R-:W1:Y:S02]  /*b7a0*/  LDG.E.U8 R16, desc[UR36][R10.64+0x1a9] ;  /* 0x0001a9240a107981 */ /* 0x000e64000c1e1100 */
[----:B-1----:R-:W-:-:S05]  /*b7b0*/  PRMT R13, R16, 0x8880, RZ ;  /* 0x00008880100d7816 */ /* 0x002fca00000000ff */
[----:B------:R-:W-:-:S07]  /*b7c0*/  IMAD R6, R13, R18, RZ ;  /* 0x000000120d067224 */ /* 0x000fce00078e02ff */
.L_x_464:
[----:B------:R-:W-:Y:S05]  /*b7d0*/  BSYNC B1 ;  /* 0x0000000000017941 */ /* 0x000fea0003800000 */
.L_x_463:
        /* <DEDUP_REMOVED lines=13> */
.L_x_466:
[----:B------:R-:W-:Y:S05]  /*b8b0*/  BSYNC B1 ;  /* 0x0000000000017941 */ /* 0x000fea0003800000 */
.L_x_465:
[----:B-1----:R-:W-:Y:S01]  /*b8c0*/  @!P1 IMAD R13, R110, R17, R6 ;  /* 0x000000116e0d9224 */ /* 0x002fe200078e0206 */
[----:B------:R-:W-:Y:S04]  /*b8d0*/  BSSY B1, `(.L_x_467) ;  /* 0x0000006000017945 */ /* 0x000fe80003800000 */
[----:B------:R1:W-:Y:S01]  /*b8e0*/  @!P1 STG.E.U8 desc[UR36][R4.64+0x1a8], R13 ;  /* 0x0001a80d04009986 */ /* 0x0003e2000c101124 */
[----:B------:R-:W-:Y:S05]  /*b8f0*/  @P0 BRA `(.L_x_468) ;  /* 0x00000000000c0947 */ /* 0x000fea0003800000 */
[----:B------:R-:W1:Y:S02]  /*b900*/  LDG.E.U8 R16, desc[UR36][R8.64+0x1a9] ;  /* 0x0001a92408107981 */ /* 0x000e64000c1e1100 */
[----:B-1----:R-:W-:-:S05]  /*b910*/  PRMT R13, R16, 0x8880, RZ ;  /* 0x00008880100d7816 */ /* 0x002fca00000000ff */
[----:B------:R-:W-:-:S07]  /*b920*/  IMAD R6, R13, R18, RZ ;  /* 0x000000120d067224 */ /* 0x000fce00078e02ff */
.L_x_468:
[----:B------:R-:W-:Y:S05]  /*b930*/  BSYNC B1 ;  /* 0x0000000000017941 */ /* 0x000fea0003800000 */
.L_x_467:
[----:B------:R-:W-:Y:S01]  /*b940*/  @!P0 IMAD R111, R111, R17, R6 ;  /* 0x000000116f6f8224 */ /* 0x000fe200078e0206 */
[----:B------:R-:W-:Y:S04]  /*b950*/  BSSY B1, `(.L_x_469) ;  /* 0x0000006000017945 */ /* 0x000fe80003800000 */
[----:B------:R0:W-:Y:S01]  /*b960*/  @!P0 STG.E.U8 desc[UR36][R4.64+0x1a9], R111 ;  /* 0x0001a96f04008986 */ /* 0x0001e2000c101124 */
[----:B------:R-:W-:Y:S05]  /*b970*/  @P5 BRA `(.L_x_470) ;  /* 0x00000000000c5947 */ /* 0x000fea0003800000 */
[----:B------:R-:W1:Y:S02]  /*b980*/  LDG.E.U8 R16, desc[UR36][R10.64+0x1b0] ;  /* 0x0001b0240a107981 */ /* 0x000e64000c1e1100 */
[----:B-1----:R-:W-:-:S05]  /*b990*/  PRMT R13, R16, 0x8880, RZ ;  /* 0x00008880100d7816 */ /* 0x002fca00000000ff */
[----:B------:R-:W-:-:S07]  /*b9a0*/  IMAD R6, R13, R18, RZ ;  /* 0x000000120d067224 */ /* 0x000fce00078e02ff */
.L_x_470:
[----:B------:R-:W-:Y:S05]  /*b9b0*/  BSYNC B1 ;  /* 0x0000000000017941 */ /* 0x000fea0003800000 */
.L_x_469:
[----:B-1----:R-:W-:Y:S01]  /*b9c0*/  @!P5 IMAD R13, R112, R17, R6 ;  /* 0x00000011700dd224 */ /* 0x002fe200078e0206 */
[----:B------:R-:W-:Y:S04]  /*b9d0*/  BSSY B1, `(.L_x_471) ;  /* 0x0000006000017945 */ /* 0x000fe80003800000 */
[----:B------:R1:W-:Y:S01]  /*b9e0*/  @!P5 STG.E.U8 desc[UR36][R2.64+0x1b0], R13 ;  /* 0x0001b00d0200d986 */ /* 0x0003e2000c101124 */
[----:B------:R-:W-:Y:S05]  /*b9f0*/  @P4 BRA `(.L_x_472) ;  /* 0x00000000000c4947 */ /* 0x000fea0003800000 */
[----:B------:R-:W1:Y:S02]  /*ba00*/  LDG.E.U8 R16, desc[UR36][R10.64+0x1b1] ;  /* 0x0001b1240a107981 */ /* 0x000e64000c1e1100 */
[----:B-1----:R-:W-:-:S05]  /*ba10*/  PRMT R13, R16, 0x8880, RZ ;  /* 0x00008880100d7816 */ /* 0x002fca00000000ff */
[----:B------:R-:W-:-:S07]  /*ba20*/  IMAD R6, R13, R18, RZ ;  /* 0x000000120d067224 */ /* 0x000fce00078e02ff */
.L_x_472:
[----:B------:R-:W-:Y:S05]  /*ba30*/  BSYNC B1 ;  /* 0x0000000000017941 */ /* 0x000fea0003800000 */
.L_x_471:
        /* <DEDUP_REMOVED lines=13> */
.L_x_474:
[----:B------:R-:W-:Y:S05]  /*bb10*/  BSYNC B1 ;  /* 0x0000000000017941 */ /* 0x000fea0003800000 */
.L_x_473:
[----:B-1----:R-:W-:Y:S01]  /*bb20*/  @!P3 IMAD R13, R114, R17, R6 ;  /* 0x00000011720db224 */ /* 0x002fe200078e0206 */
[----:B------:R-:W-:Y:S04]  /*bb30*/  BSSY B1, `(.L_x_475) ;  /* 0x0000006000017945 */ /* 0x000fe80003800000 */
[----:B------:R1:W-:Y:S01]  /*bb40*/  @!P3 STG.E.U8 desc[UR36][R4.64+0x1b0], R13 ;  /* 0x0001b00d0400b986 */ /* 0x0003e2000c101124 */
[----:B------:R-:W-:Y:S05]  /*bb50*/  @P2 BRA `(.L_x_476) ;  /* 0x00000000000c2947 */ /* 0x000fea0003800000 */
[----:B------:R-:W1:Y:S02]  /*bb60*/  LDG.E.U8 R16, desc[UR36][R8.64+0x1b1] ;  /* 0x0001b12408107981 */ /* 0x000e64000c1e1100 */
[----:B-1----:R-:W-:-:S05]  /*bb70*/  PRMT R13, R16, 0x8880, RZ ;  /* 0x00008880100d7816 */ /* 0x002fca00000000ff */
[----:B------:R-:W-:-:S07]  /*bb80*/  IMAD R6, R13, R18, RZ ;  /* 0x000000120d067224 */ /* 0x000fce00078e02ff */
.L_x_476:
[----:B------:R-:W-:Y:S05]  /*bb90*/  BSYNC B1 ;  /* 0x0000000000017941 */ /* 0x000fea0003800000 */
.L_x_475:
[----:B------:R-:W-:Y:S01]  /*bba0*/  @!P2 IMAD R115, R115, R17, R6 ;  /* 0x000000117373a224 */ /* 0x000fe200078e0206 */
[----:B------:R-:W-:Y:S04]  /*bbb0*/  BSSY B1, `(.L_x_477) ;  /* 0x0000006000017945 */ /* 0x000fe80003800000 */
[----:B------:R0:W-:Y:S01]  /*bbc0*/  @!P2 STG.E.U8 desc[UR36][R4.64+0x1b1], R115 ;  /* 0x0001b1730400a986 */ /* 0x0001e2000c101124 */
[----:B------:R-:W-:Y:S05]  /*bbd0*/  @P5 BRA `(.L_x_478) ;  /* 0x00000000000c5947 */ /* 0x000fea0003800000 */
[----:B------:R-:W1:Y:S02]  /*bbe0*/  LDG.E.U8 R16, desc[UR36][R10.64+0x1b8] ;  /* 0x0001b8240a107981 */ /* 0x000e64000c1e1100 */
[----:B-1----:R-:W-:-:S05]  /*bbf0*/  PRMT R13, R16, 0x8880, RZ ;  /* 0x00008880100d7816 */ /* 0x002fca00000000ff */
[----:B------:R-:W-:-:S07]  /*bc00*/  IMAD R6, R13, R18, RZ ;  /* 0x000000120d067224 */ /* 0x000fce00078e02ff */
.L_x_478:
[----:B------:R-:W-:Y:S05]  /*bc10*/  BSYNC B1 ;  /* 0x0000000000017941 */ /* 0x000fea0003800000 */
.L_x_477:
[----:B-1----:R-:W-:Y:S01]  /*bc20*/  @!P5 IMAD R13, R116, R17, R6 ;  /* 0x00000011740dd224 */ /* 0x002fe200078e0206 */
[----:B------:R-:W-:Y:S04]  /*bc30*/  BSSY B1, `(.L_x_479) ;  /* 0x0000006000017945 */ /* 0x000fe80003800000 */
[----:B------:R1:W-:Y:S01]  /*bc40*/  @!P5 STG.E.U8 desc[UR36][R2.64+0x1b8], R13 ;  /* 0x0001b80d0200d986 */ /* 0x0003e2000c101124 */
[----:B------:R-:W-:Y:S05]  /*bc50*/  @P4 BRA `(.L_x_480) ;  /* 0x00000000000c4947 */ /* 0x000fea0003800000 */
[----:B------:R-:W1:Y:S02]  /*bc60*/  LDG.E.U8 R16, desc[UR36][R10.64+0x1b9] ;  /* 0x0001b9240a107981 */ /* 0x000e64000c1e1100 */
[----:B-1----:R-:W-:-:S05]  /*bc70*/  PRMT R13, R16, 0x8880, RZ ;  /* 0x00008880100d7816 */ /* 0x002fca00000000ff */
[----:B------:R-:W-:-:S07]  /*bc80*/  IMAD R6, R13, R18, RZ ;  /* 0x000000120d067224 */ /* 0x000fce00078e02ff */
.L_x_480:
[----:B------:R-:W-:Y:S05]  /*bc90*/  BSYNC B1 ;  /* 0x0000000000017941 */ /* 0x000fea0003800000 */
.L_x_479:
        /* <DEDUP_REMOVED lines=13> */
.L_x_482:
[----:B------:R-:W-:Y:S05]  /*bd70*/  BSYNC B1 ;  /* 0x0000000000017941 */ /* 0x000fea0003800000 */
.L_x_481:
[----:B-1----:R-:W-:Y:S01]  /*bd80*/  @!P1 IMAD R13, R118, R17, R6 ;  /* 0x00000011760d9224 */ /* 0x002fe200078e0206 */
[----:B------:R-:W-:Y:S04]  /*bd90*/  BSSY B1, `(.L_x_483) ;  /* 0x0000006000017945 */ /* 0x000fe80003800000 */
[----:B------:R1:W-:Y:S01]  /*bda0*/  @!P1 STG.E.U8 desc[UR36][R4.64+0x1b8], R13 ;  /* 0x0001b80d04009986 */ /* 0x0003e2000c101124 */
[----:B------:R-:W-:Y:S05]  /*bdb0*/  @P0 BRA `(.L_x_484) ;  /* 0x00000000000c0947 */ /* 0x000fea0003800000 */
[----:B------:R-:W1:Y:S02]  /*bdc0*/  LDG.E.U8 R16, desc[UR36][R8.64+0x1b9] ;  /* 0x0001b92408107981 */ /* 0x000e64000c1e1100 */
[----:B-1----:R-:W-:-:S05]  /*bdd0*/  PRMT R13, R16, 0x8880, RZ ;  /* 0x00008880100d7816 */ /* 0x002fca00000000ff */
[----:B------:R-:W-:-:S07]  /*bde0*/  IMAD R6, R13, R18, RZ ;  /* 0x000000120d067224 */ /* 0x000fce00078e02ff */
.L_x_484:
[----:B------:R-:W-:Y:S05]  /*bdf0*/  BSYNC B1 ;  /* 0x0000000000017941 */ /* 0x000fea0003800000 */
.L_x_483:
[----:B------:R-:W-:Y:S01]  /*be00*/  @!P0 IMAD R119, R119, R17, R6 ;  /* 0x0000001177778224 */ /* 0x000fe200078e0206 */
[----:B------:R-:W-:Y:S04]  /*be10*/  BSSY B1, `(.L_x_485) ;  /* 0x0000006000017945 */ /* 0x000fe80003800000 */
[----:B------:R0:W-:Y:S01]  /*be20*/  @!P0 STG.E.U8 desc[UR36][R4.64+0x1b9], R119 ;  /* 0x0001b97704008986 */ /* 0x0001e2000c101124 */
[----:B------:R-:W-:Y:S05]  /*be30*/  @P5 BRA `(.L_x_486) ;  /* 0x00000000000c5947 */ /* 0x000fea0003800000 */
[----:B------:R-:W1:Y:S02]  /*be40*/  LDG.E.U8 R16, desc[UR36][R10.64+0x1c0] ;  /* 0x0001c0240a107981 */ /* 0x000e64000c1e1100 */
[----:B-1----:R-:W-:-:S05]  /*be50*/  PRMT R13, R16, 0x8880, RZ ;  /* 0x00008880100d7816 */ /* 0x002fca00000000ff */
[----:B------:R-:W-:-:S07]  /*be60*/  IMAD R6, R13, R18, RZ ;  /* 0x000000120d067224 */ /* 0x000fce00078e02ff */
.L_x_486:
[----:B------:R-:W-:Y:S05]  /*be70*/  BSYNC B1 ;  /* 0x0000000000017941 */ /* 0x000fea0003800000 */
.L_x_485:
[----:B-1----:R-:W-:Y:S01]  /*be80*/  @!P5 IMAD R13, R120, R17, R6 ;  /* 0x00000011780dd224 */ /* 0x002fe200078e0206 */
[----:B------:R-:W-:Y:S04]  /*be90*/  BSSY B1, `(.L_x_487) ;  /* 0x0000006000017945 */ /* 0x000fe80003800000 */
[----:B------:R1:W-:Y:S01]  /*bea0*/  @!P5 STG.E.U8 desc[UR36][R2.64+0x1c0], R13 ;  /* 0x0001c00d0200d986 */ /* 0x0003e2000c101124 */
[----:B------:R-:W-:Y:S05]  /*beb0*/  @P4 BRA `(.L_x_488) ;  /* 0x00000000000c4947 */ /* 0x000fea0003800000 */
[----:B------:R-:W1:Y:S02]  /*bec0*/  LDG.E.U8 R16, desc[UR36][R10.64+0x1c1] ;  /* 0x0001c1240a107981 */ /* 0x000e64000c1e1100 */
[----:B-1----:R-:W-:-:S05]  /*bed0*/  PRMT R13, R16, 0x8880, RZ ;  /* 0x00008880100d7816 */ /* 0x002fca00000000ff */
[----:B------:R-:W-:-:S07]  /*bee0*/  IMAD R6, R13, R18, RZ ;  /* 0x000000120d067224 */ /* 0x000fce00078e02ff */
.L_x_488:
[----:B------:R-:W-:Y:S05]  /*bef0*/  BSYNC B1 ;  /* 0x0000000000017941 */ /* 0x000fea0003800000 */
.L_x_487:
        /* <DEDUP_REMOVED lines=13> */
.L_x_490:
[----:B------:R-:W-:Y:S05]  /*bfd0*/  BSYNC B1 ;  /* 0x0000000000017941 */ /* 0x000fea0003800000 */
.L_x_489:
[----:B-1----:R-:W-:Y:S01]  /*bfe0*/  @!P3 IMAD R13, R122, R17, R6 ;  /* 0x000000117a0db224 */ /* 0x002fe200078e0206 */
[----:B------:R-:W-:Y:S04]  /*bff0*/  BSSY B1, `(.L_x_491) ;  /* 0x0000006000017945 */ /* 0x000fe80003800000 */
[----:B------:R1:W-:Y:S01]  /*c000*/  @!P3 STG.E.U8 desc[UR36][R4.64+0x1c0], R13 ;  /* 0x0001c00d0400b986 */ /* 0x0003e2000c101124 */
[----:B------:R-:W-:Y:S05]  /*c010*/  @P2 BRA `(.L_x_492) ;  /* 0x00000000000c2947 */ /* 0x000fea0003800000 */
[----:B------:R-:W1:Y:S02]  /*c020*/  LDG.E.U8 R16, desc[UR36][R8.64+0x1c1] ;  /* 0x0001c12408107981 */ /* 0x000e64000c1e1100 */
[----:B-1----:R-:W-:-:S05]  /*c030*/  PRMT R13, R16, 0x8880, RZ ;  /* 0x00008880100d7816 */ /* 0x002fca00000000ff */
[----:B------:R-:W-:-:S07]  /*c040*/  IMAD R6, R13, R18, RZ ;  /* 0x000000120d067224 */ /* 0x000fce00078e02ff */
.L_x_492:
[----:B------:R-:W-:Y:S05]  /*c050*/  BSYNC B1 ;  /* 0x0000000000017941 */ /* 0x000fea0003800000 */
.L_x_491:
[----:B------:R-:W-:Y:S01]  /*c060*/  @!P2 IMAD R123, R123, R17, R6 ;  /* 0x000000117b7ba224 */ /* 0x000fe200078e0206 */
[----:B------:R-:W-:Y:S04]  /*c070*/  BSSY B1, `(.L_x_493) ;  /* 0x0000006000017945 */ /* 0x000fe80003800000 */
[----:B------:R0:W-:Y:S01]  /*c080*/  @!P2 STG.E.U8 desc[UR36][R4.64+0x1c1], R123 ;  /* 0x0001c17b0400a986 */ /* 0x0001e2000c101124 */
[----:B------:R-:W-:Y:S05]  /*c090*/  @P5 BRA `(.L_x_494) ;  /* 0x00000000000c5947 */ /* 0x000fea0003800000 */
[----:B------:R-:W1:Y:S02]  /*c0a0*/  LDG.E.U8 R16, desc[UR36][R10.64+0x1c8] ;  /* 0x0001c8240a107981 */ /* 0x000e64000c1e1100 */
[----:B-1----:R-:W-:-:S05]  /*c0b0*/  PRMT R13, R16, 0x8880, RZ ;  /* 0x00008880100d7816 */ /* 0x002fca00000000ff */
[----:B------:R-:W-:-:S07]  /*c0c0*/  IMAD R6, R13, R18, RZ ;  /* 0x000000120d067224 */ /* 0x000fce00078e02ff */
.L_x_494:
[----:B------:R-:W-:Y:S05]  /*c0d0*/  BSYNC B1 ;  /* 0x0000000000017941 */ /* 0x000fea0003800000 */
.L_x_493:
[----:B-1----:R-:W-:Y:S01]  /*c0e0*/  @!P5 IMAD R13, R124, R17, R6 ;  /* 0x000000117c0dd224 */ /* 0x002fe200078e0206 */
[----:B------:R-:W-:Y:S04]  /*c0f0*/  BSSY B1, `(.L_x_495) ;  /* 0x0000006000017945 */ /* 0x000fe80003800000 */
[----:B------:R1:W-:Y:S01]  /*c100*/  @!P5 STG.E.U8 desc[UR36][R2.64+0x1c8], R13 ;  /* 0x0001c80d0200d986 */ /* 0x0003e2000c101124 */
[----:B------:R-:W-:Y:S05]  /*c110*/  @P4 BRA `(.L_x_496) ;  /* 0x00000000000c4947 */ /* 0x000fea0003800000 */
[----:B------:R-:W1:Y:S02]  /*c120*/  LDG.E.U8 R16, desc[UR36][R10.64+0x1c9] ;  /* 0x0001c9240a107981 */ /* 0x000e64000c1e1100 */
[----:B-1----:R-:W-:-:S05]  /*c130*/  PRMT R13, R16, 0x8880, RZ ;  /* 0x00008880100d7816 */ /* 0x002fca00000000ff */
[----:B------:R-:W-:-:S07]  /*c140*/  IMAD R6, R13, R18, RZ ;  /* 0x000000120d067224 */ /* 0x000fce00078e02ff */
.L_x_496:
[----:B------:R-:W-:Y:S05]  /*c150*/  BSYNC B1 ;  /* 0x0000000000017941 */ /* 0x000fea0003800000 */
.L_x_495:
        /* <DEDUP_REMOVED lines=13> */
.L_x_498:
[----:B------:R-:W-:Y:S05]  /*c230*/  BSYNC B1 ;  /* 0x0000000000017941 */ /* 0x000fea0003800000 */
.L_x_497:
[----:B-1----:R-:W-:Y:S01]  /*c240*/  @!P1 IMAD R13, R126, R17, R6 ;  /* 0x000000117e0d9224 */ /* 0x002fe200078e0206 */
[----:B------:R-:W-:Y:S04]  /*c250*/  BSSY B1, `(.L_x_499) ;  /* 0x0000006000017945 */ /* 0x000fe80003800000 */
[----:B------:R1:W-:Y:S01]  /*c260*/  @!P1 STG.E.U8 desc[UR36][R4.64+0x1c8], R13 ;  /* 0x0001c80d04009986 */ /* 0x0003e2000c101124 */
[----:B------:R-:W-:Y:S05]  /*c270*/  @P0 BRA `(.L_x_500) ;  /* 0x00000000000c0947 */ /* 0x000fea0003800000 */
[----:B------:R-:W1:Y:S02]  /*c280*/  LDG.E.U8 R16, desc[UR36][R8.64+0x1c9] ;  /* 0x0001c92408107981 */ /* 0x000e64000c1e1100 */
[----:B-1----:R-:W-:-:S05]  /*c290*/  PRMT R13, R16, 0x8880, RZ ;  /* 0x00008880100d7816 */ /* 0x002fca00000000ff */
[----:B------:R-:W-:-:S07]  /*c2a0*/  IMAD R6, R13, R18, RZ ;  /* 0x000000120d067224 */ /* 0x000fce00078e02ff */
.L_x_500:
[----:B------:R-:W-:Y:S05]  /*c2b0*/  BSYNC B1 ;  /* 0x0000000000017941 */ /* 0x000fea0003800000 */
.L_x_499:
[----:B------:R-:W-:Y:S01]  /*c2c0*/  @!P0 IMAD R127, R127, R17, R6 ;  /* 0x000000117f7f8224 */ /* 0x000fe200078e0206 */
[----:B------:R-:W-:Y:S04]  /*c2d0*/  BSSY B1, `(.L_x_501) ;  /* 0x0000006000017945 */ /* 0x000fe80003800000 */
[----:B------:R0:W-:Y:S01]  /*c2e0*/  @!P0 STG.E.U8 desc[UR36][R4.64+0x1c9], R127 ;  /* 0x0001c97f04008986 */ /* 0x0001e2000c101124 */
[----:B------:R-:W-:Y:S05]  /*c2f0*/  @P5 BRA `(.L_x_502) ;  /* 0x00000000000c5947 */ /* 0x000fea0003800000 */
[----:B------:R-:W1:Y:S02]  /*c300*/  LDG.E.U8 R16, desc[UR36][R10.64+0x1d0] ;  /* 0x0001d0240a107981 */ /* 0x000e64000c1e1100 */
[----:B-1----:R-:W-:-:S05]  /*c310*/  PRMT R13, R16, 0x8880, RZ ;  /* 0x00008880100d7816 */ /* 0x002fca00000000ff */
[----:B------:R-:W-:-:S07]  /*c320*/  IMAD R6, R13, R18, RZ ;  /* 0x000000120d067224 */ /* 0x000fce00078e02ff */
.L_x_502:
[----:B------:R-:W-:Y:S05]  /*c330*/  BSYNC B1 ;  /* 0x0000000000017941 */ /* 0x000fea0003800000 */
.L_x_501:
[----:B-1----:R-:W-:Y:S01]  /*c340*/  @!P5 IMAD R13, R128, R17, R6 ;  /* 0x00000011800dd224 */ /* 0x002fe200078e0206 */
[----:B------:R-:W-:Y:S04]  /*c350*/  BSSY B1, `(.L_x_503) ;  /* 0x0000006000017945 */ /* 0x000fe80003800000 */
[----:B------:R1:W-:Y:S01]  /*c360*/  @!P5 STG.E.U8 desc[UR36][R2.64+0x1d0], R13 ;  /* 0x0001d00d0200d986 */ /* 0x0003e2000c101124 */
[----:B------:R-:W-:Y:S05]  /*c370*/  @P4 BRA `(.L_x_504) ;  /* 0x00000000000c4947 */ /* 0x000fea0003800000 */
[----:B------:R-:W1:Y:S02]  /*c380*/  LDG.E.U8 R16, desc[UR36][R10.64+0x1d1] ;  /* 0x0001d1240a107981 */ /* 0x000e64000c1e1100 */
[----:B-1----:R-:W-:-:S05]  /*c390*/  PRMT R13, R16, 0x8880, RZ ;  /* 0x00008880100d7816 */ /* 0x002fca00000000ff */
[----:B------:R-:W-:-:S07]  /*c3a0*/  IMAD R6, R13, R18, RZ ;  /* 0x000000120d067224 */ /* 0x000fce00078e02ff */
.L_x_504:
[----:B------:R-:W-:Y:S05]  /*c3b0*/  BSYNC B1 ;  /* 0x0000000000017941 */ /* 0x000fea0003800000 */
.L_x_503:
        /* <DEDUP_REMOVED lines=13> */
.L_x_506:
[----:B------:R-:W-:Y:S05]  /*c490*/  BSYNC B1 ;  /* 0x0000000000017941 */ /* 0x000fea0003800000 */
.L_x_505:
[----:B-1----:R-:W-:Y:S01]  /*c4a0*/  @!P3 IMAD R13, R130, R17, R6 ;  /* 0x00000011820db224 */ /* 0x002fe200078e0206 */
[----:B------:R-:W-:Y:S04]  /*c4b0*/  BSSY B1, `(.L_x_507) ;  /* 0x0000006000017945 */ /* 0x000fe80003800000 */
[----:B------:R1:W-:Y:S01]  /*c4c0*/  @!P3 STG.E.U8 desc[UR36][R4.64+0x1d0], R13 ;  /* 0x0001d00d0400b986 */ /* 0x0003e2000c101124 */
[----:B------:R-:W-:Y:S05]  /*c4d0*/  @P2 BRA `(.L_x_508) ;  /* 0x00000000000c2947 */ /* 0x000fea0003800000 */
[----:B------:R-:W1:Y:S02]  /*c4e0*/  LDG.E.U8 R16, desc[UR36][R8.64+0x1d1] ;  /* 0x0001d12408107981 */ /* 0x000e64000c1e1100 */
[----:B-1----:R-:W-:-:S05]  /*c4f0*/  PRMT R13, R16, 0x8880, RZ ;  /* 0x00008880100d7816 */ /* 0x002fca00000000ff */
[----:B------:R-:W-:-:S07]  /*c500*/  IMAD R6, R13, R18, RZ ;  /* 0x000000120d067224 */ /* 0x000fce00078e02ff */
.L_x_508:
[----:B------:R-:W-:Y:S05]  /*c510*/  BSYNC B1 ;  /* 0x0000000000017941 */ /* 0x000fea0003800000 */
.L_x_507:
[----:B------:R-:W-:Y:S01]  /*c520*/  @!P2 IMAD R131, R131, R17, R6 ;  /* 0x000000118383a224 */ /* 0x000fe200078e0206 */
[----:B------:R-:W-:Y:S04]  /*c530*/  BSSY B1, `(.L_x_509) ;  /* 0x0000006000017945 */ /* 0x000fe80003800000 */
[----:B------:R0:W-:Y:S01]  /*c540*/  @!P2 STG.E.U8 desc[UR36][R4.64+0x1d1], R131 ;  /* 0x0001d1830400a986 */ /* 0x0001e2000c101124 */
[----:B------:R-:W-:Y:S05]  /*c550*/  @P5 BRA `(.L_x_510) ;  /* 0x00000000000c5947 */ /* 0x000fea0003800000 */
[----:B------:R-:W1:Y:S02]  /*c560*/  LDG.E.U8 R16, desc[UR36][R10.64+0x1d8] ;  /* 0x0001d8240a107981 */ /* 0x000e64000c1e1100 */
[----:B-1----:R-:W-:-:S05]  /*c570*/  PRMT R13, R16, 0x8880, RZ ;  /* 0x00008880100d7816 */ /* 0x002fca00000000ff */
[----:B------:R-:W-:-:S07]  /*c580*/  IMAD R6, R13, R18, RZ ;  /* 0x000000120d067224 */ /* 0x000fce00078e02ff */
.L_x_510:
[----:B------:R-:W-:Y:S05]  /*c590*/  BSYNC B1 ;  /* 0x0000000000017941 */ /* 0x000fea0003800000 */
.L_x_509:
[----:B-1----:R-:W-:Y:S01]  /*c5a0*/  @!P5 IMAD R13, R132, R17, R6 ;  /* 0x00000011840dd224 */ /* 0x002fe200078e0206 */
[----:B------:R-:W-:Y:S04]  /*c5b0*/  BSSY B1, `(.L_x_511) ;  /* 0x0000006000017945 */ /* 0x000fe80003800000 */
[----:B------:R1:W-:Y:S01]  /*c5c0*/  @!P5 STG.E.U8 desc[UR36][R2.64+0x1d8], R13 ;  /* 0x0001d80d0200d986 */ /* 0x0003e2000c101124 */
[----:B------:R-:W-:Y:S05]  /*c5d0*/  @P4 BRA `(.L_x_512) ;  /* 0x00000000000c4947 */ /* 0x000fea0003800000 */
[----:B------:R-:W1:Y:S02]  /*c5e0*/  LDG.E.U8 R16, desc[UR36][R10.64+0x1d9] ;  /* 0x0001d9240a107981 */ /* 0x000e64000c1e1100 */
[----:B-1----:R-:W-:-:S05]  /*c5f0*/  PRMT R13, R16, 0x8880, RZ ;  /* 0x00008880100d7816 */ /* 0x002fca00000000ff */
[----:B------:R-:W-:-:S07]  /*c600*/  IMAD R6, R13, R18, RZ ;  /* 0x000000120d067224 */ /* 0x000fce00078e02ff */
.L_x_512:
[----:B------:R-:W-:Y:S05]  /*c610*/  BSYNC B1 ;  /* 0x0000000000017941 */ /* 0x000fea0003800000 */
.L_x_511:
        /* <DEDUP_REMOVED lines=13> */
.L_x_514:
[----:B------:R-:W-:Y:S05]  /*c6f0*/  BSYNC B1 ;  /* 0x0000000000017941 */ /* 0x000fea0003800000 */
.L_x_513:
[----:B-1----:R-:W-:Y:S01]  /*c700*/  @!P1 IMAD R13, R134, R17, R6 ;  /* 0x00000011860d9224 */ /* 0x002fe200078e0206 */
[----:B------:R-:W-:Y:S04]  /*c710*/  BSSY B1, `(.L_x_515) ;  /* 0x0000006000017945 */ /* 0x000fe80003800000 */
[----:B------:R1:W-:Y:S01]  /*c720*/  @!P1 STG.E.U8 desc[UR36][R4.64+0x1d8], R13 ;  /* 0x0001d80d04009986 */ /* 0x0003e2000c101124 */
[----:B------:R-:W-:Y:S05]  /*c730*/  @P4 BRA `(.L_x_516) ;  /* 0x00000000000c4947 */ /* 0x000fea0003800000 */
[----:B------:R-:W1:Y:S02]  /*c740*/  LDG.E.U8 R16, desc[UR36][R8.64+0x1d9] ;  /* 0x0001d92408107981 */ /* 0x000e64000c1e1100 */
[----:B-1----:R-:W-:-:S05]  /*c750*/  PRMT R13, R16, 0x8880, RZ ;  /* 0x00008880100d7816 */ /* 0x002fca00000000ff */
[----:B------:R-:W-:-:S07]  /*c760*/  IMAD R6, R13, R18, RZ ;  /* 0x000000120d067224 */ /* 0x000fce00078e02ff */
.L_x_516:
[----:B------:R-:W-:Y:S05]  /*c770*/  BSYNC B1 ;  /* 0x0000000000017941 */ /* 0x000fea0003800000 */
.L_x_515:
[----:B------:R-:W-:Y:S01]  /*c780*/  @!P4 IMAD R135, R135, R17, R6 ;  /* 0x000000118787c224 */ /* 0x000fe200078e0206 */
[----:B------:R-:W-:Y:S04]  /*c790*/  BSSY B1, `(.L_x_517) ;  /* 0x0000006000017945 */ /* 0x000fe80003800000 */
[----:B------:R0:W-:Y:S01]  /*c7a0*/  @!P4 STG.E.U8 desc[UR36][R4.64+0x1d9], R135 ;  /* 0x0001d9870400c986 */ /* 0x0001e2000c101124 */
[----:B------:R-:W-:Y:S05]  /*c7b0*/  @P5 BRA `(.L_x_518) ;  /* 0x00000000000c5947 */ /* 0x000fea0003800000 */
[----:B------:R-:W1:Y:S02]  /*c7c0*/  LDG.E.U8 R16, desc[UR36][R10.64+0x1e0] ;  /* 0x0001e0240a107981 */ /* 0x000e64000c1e1100 */
[----:B-1----:R-:W-:-:S05]  /*c7d0*/  PRMT R13, R16, 0x8880, RZ ;  /* 0x00008880100d7816 */ /* 0x002fca00000000ff */
[----:B------:R-:W-:-:S07]  /*c7e0*/  IMAD R6, R13, R18, RZ ;  /* 0x000000120d067224 */ /* 0x000fce00078e02ff */
.L_x_518:
[----:B------:R-:W-:Y:S05]  /*c7f0*/  BSYNC B1 ;  /* 0x0000000000017941 */ /* 0x000fea0003800000 */
.L_x_517:
[----:B-1----:R-:W-:Y:S01]  /*c800*/  @!P5 IMAD R13, R136, R17, R6 ;  /* 0x00000011880dd224 */ /* 0x002fe200078e0206 */
[----:B------:R-:W-:Y:S04]  /*c810*/  BSSY B1, `(.L_x_519) ;  /* 0x0000006000017945 */ /* 0x000fe80003800000 */
[----:B------:R1:W-:Y:S01]  /*c820*/  @!P5 STG.E.U8 desc[UR36][R2.64+0x1e0], R13 ;  /* 0x0001e00d0200d986 */ /* 0x0003e2000c101124 */
[----:B------:R-:W-:Y:S05]  /*c830*/  @P0 BRA `(.L_x_520) ;  /* 0x00000000000c0947 */ /* 0x000fea0003800000 */
[----:B------:R-:W1:Y:S02]  /*c840*/  LDG.E.U8 R16, desc[UR36][R10.64+0x1e1] ;  /* 0x0001e1240a107981 */ /* 0x000e64000c1e1100 */
[----:B-1----:R-:W-:-:S05]  /*c850*/  PRMT R13, R16, 0x8880, RZ ;  /* 0x00008880100d7816 */ /* 0x002fca00000000ff */
[----:B------:R-:W-:-:S07]  /*c860*/  IMAD R6, R13, R18, RZ ;  /* 0x000000120d067224 */ /* 0x000fce00078e02ff */
.L_x_520:
[----:B------:R-:W-:Y:S05]  /*c870*/  BSYNC B1 ;  /* 0x0000000000017941 */ /* 0x000fea0003800000 */
.L_x_519:
        /* <DEDUP_REMOVED lines=13> */
.L_x_522:
[----:B------:R-:W-:Y:S05]  /*c950*/  BSYNC B1 ;  /* 0x0000000000017941 */ /* 0x000fea0003800000 */
.L_x_521:
[----:B-1----:R-:W-:Y:S01]  /*c960*/  @!P3 IMAD R13, R138, R17, R6 ;  /* 0x000000118a0db224 */ /* 0x002fe200078e0206 */
[----:B------:R-:W-:Y:S04]  /*c970*/  BSSY B1, `(.L_x_523) ;  /* 0x0000006000017945 */ /* 0x000fe80003800000 */
[----:B------:R1:W-:Y:S01]  /*c980*/  @!P3 STG.E.U8 desc[UR36][R4.64+0x1e0], R13 ;  /* 0x0001e00d0400b986 */ /* 0x0003e2000c101124 */
[----:B------:R-:W-:Y:S05]  /*c990*/  @P2 BRA `(.L_x_524) ;  /* 0x00000000000c2947 */ /* 0x000fea0003800000 */
[----:B------:R-:W1:Y:S02]  /*c9a0*/  LDG.E.U8 R16, desc[UR36][R8.64+0x1e1] ;  /* 0x0001e12408107981 */ /* 0x000e64000c1e1100 */
[----:B-1----:R-:W-:-:S05]  /*c9b0*/  PRMT R13, R16, 0x8880, RZ ;  /* 0x00008880100d7816 */ /* 0x002fca00000000ff */
[----:B------:R-:W-:-:S07]  /*c9c0*/  IMAD R6, R13, R18, RZ ;  /* 0x000000120d067224 */ /* 0x000fce00078e02ff */
.L_x_524:
[----:B------:R-:W-:Y:S05]  /*c9d0*/  BSYNC B1 ;  /* 0x0000000000017941 */ /* 0x000fea0003800000 */
.L_x_523:
[----:B------:R-:W-:Y:S01]  /*c9e0*/  @!P2 IMAD R139, R139, R17, R6 ;  /* 0x000000118b8ba224 */ /* 0x000fe200078e0206 */
[----:B------:R-:W-:Y:S04]  /*c9f0*/  BSSY B1, `(.L_x_525) ;  /* 0x0000006000017945 */ /* 0x000fe80003800000 */
[----:B------:R0:W-:Y:S01]  /*ca00*/  @!P2 STG.E.U8 desc[UR36][R4.64+0x1e1], R139 ;  /* 0x0001e18b0400a986 */ /* 0x0001e2000c101124 */
[----:B------:R-:W-:Y:S05]  /*ca10*/  @P0 BRA `(.L_x_526) ;  /* 0x00000000000c0947 */ /* 0x000fea0003800000 */
[----:B------:R-:W1:Y:S02]  /*ca20*/  LDG.E.U8 R16, desc[UR36][R10.64+0x1e8] ;  /* 0x0001e8240a107981 */ /* 0x000e64000c1e1100 */
[----:B-1----:R-:W-:-:S05]  /*ca30*/  PRMT R13, R16, 0x8880, RZ ;  /* 0x00008880100d7816 */ /* 0x002fca00000000ff */
[----:B------:R-:W-:-:S07]  /*ca40*/  IMAD R6, R13, R18, RZ ;  /* 0x000000120d067224 */ /* 0x000fce00078e02ff */
.L_x_526:
[----:B------:R-:W-:Y:S05]  /*ca50*/  BSYNC B1 ;  /* 0x0000000000017941 */ /* 0x000fea0003800000 */
.L_x_525:
[----:B-1----:R-:W-:Y:S01]  /*ca60*/  @!P0 IMAD R13, R140, R17, R6 ;  /* 0x000000118c0d8224 */ /* 0x002fe200078e0206 */
[----:B------:R-:W-:Y:S04]  /*ca70*/  BSSY B1, `(.L_x_527) ;  /* 0x0000006000017945 */ /* 0x000fe80003800000 */
[----:B------:R1:W-:Y:S01]  /*ca80*/  @!P0 STG.E.U8 desc[UR36][R2.64+0x1e8], R13 ;  /* 0x0001e80d02008986 */ /* 0x0003e2000c101124 */
[----:B------:R-:W-:Y:S05]  /*ca90*/  @P5 BRA `(.L_x_528) ;  /* 0x00000000000c5947 */ /* 0x000fea0003800000 */
[----:B------:R-:W1:Y:S02]  /*caa0*/  LDG.E.U8 R16, desc[UR36][R10.64+0x1e9] ;  /* 0x0001e9240a107981 */ /* 0x000e64000c1e1100 */
[----:B-1----:R-:W-:-:S05]  /*cab0*/  PRMT R13, R16, 0x8880, RZ ;  /* 0x00008880100d7816 */ /* 0x002fca00000000ff */
[----:B------:R-:W-:-:S07]  /*cac0*/  IMAD R6, R13, R18, RZ ;  /* 0x000000120d067224 */ /* 0x000fce00078e02ff */
.L_x_528:
[----:B------:R-:W-:Y:S05]  /*cad0*/  BSYNC B1 ;  /* 0x0000000000017941 */ /* 0x000fea0003800000 */
.L_x_527:
        /* <DEDUP_REMOVED lines=13> */
.L_x_530:
[----:B------:R-:W-:Y:S05]  /*cbb0*/  BSYNC B1 ;  /* 0x0000000000017941 */ /* 0x000fea0003800000 */
.L_x_529:
[----:B-1----:R-:W-:Y:S01]  /*cbc0*/  @!P4 IMAD R13, R142, R17, R6 ;  /* 0x000000118e0dc224 */ /* 0x002fe200078e0206 */
[----:B------:R-:W-:Y:S04]  /*cbd0*/  BSSY B1, `(.L_x_531) ;  /* 0x0000006000017945 */ /* 0x000fe80003800000 */
[----:B------:R1:W-:Y:S01]  /*cbe0*/  @!P4 STG.E.U8 desc[UR36][R4.64+0x1e8], R13 ;  /* 0x0001e80d0400c986 */ /* 0x0003e2000c101124 */
[----:B------:R-:W-:Y:S05]  /*cbf0*/  @P1 BRA `(.L_x_532) ;  /* 0x00000000000c1947 */ /* 0x000fea0003800000 */
[----:B------:R-:W1:Y:S02]  /*cc00*/  LDG.E.U8 R16, desc[UR36][R8.64+0x1e9] ;  /* 0x0001e92408107981 */ /* 0x000e64000c1e1100 */
[----:B-1----:R-:W-:-:S05]  /*cc10*/  PRMT R13, R16, 0x8880, RZ ;  /* 0x00008880100d7816 */ /* 0x002fca00000000ff */
[----:B------:R-:W-:-:S07]  /*cc20*/  IMAD R6, R13, R18, RZ ;  /* 0x000000120d067224 */ /* 0x000fce00078e02ff */
.L_x_532:
[----:B------:R-:W-:Y:S05]  /*cc30*/  BSYNC B1 ;  /* 0x0000000000017941 */ /* 0x000fea0003800000 */
.L_x_531:
[----:B------:R-:W-:Y:S01]  /*cc40*/  @!P1 IMAD R143, R143, R17, R6 ;  /* 0x000000118f8f9224 */ /* 0x000fe200078e0206 */
[----:B------:R-:W-:Y:S04]  /*cc50*/  BSSY B1, `(.L_x_533) ;  /* 0x0000006000017945 */ /* 0x000fe80003800000 */
[----:B------:R0:W-:Y:S01]  /*cc60*/  @!P1 STG.E.U8 desc[UR36][R4.64+0x1e9], R143 ;  /* 0x0001e98f04009986 */ /* 0x0001e2000c101124 */
[----:B------:R-:W-:Y:S05]  /*cc70*/  @P3 BRA `(.L_x_534) ;  /* 0x00000000000c3947 */ /* 0x000fea0003800000 */
[----:B------:R-:W1:Y:S02]  /*cc80*/  LDG.E.U8 R16, desc[UR36][R10.64+0x1f0] ;  /* 0x0001f0240a107981 */ /* 0x000e64000c1e1100 */
[----:B-1----:R-:W-:-:S05]  /*cc90*/  PRMT R13, R16, 0x8880, RZ ;  /* 0x00008880100d7816 */ /* 0x002fca00000000ff */
[----:B------:R-:W-:-:S07]  /*cca0*/  IMAD R6, R13, R18, RZ ;  /* 0x000000120d067224 */ /* 0x000fce00078e02ff */
.L_x_534:
[----:B------:R-:W-:Y:S05]  /*ccb0*/  BSYNC B1 ;  /* 0x0000000000017941 */ /* 0x000fea0003800000 */
.L_x_533:
[----:B-1----:R-:W-:Y:S01]  /*ccc0*/  @!P3 IMAD R13, R144, R17, R6 ;  /* 0x00000011900db224 */ /* 0x002fe200078e0206 */
[----:B------:R-:W-:Y:S04]  /*ccd0*/  BSSY B1, `(.L_x_535) ;  /* 0x0000006000017945 */ /* 0x000fe80003800000 */
[----:B------:R1:W-:Y:S01]  /*cce0*/  @!P3 STG.E.U8 desc[UR36][R2.64+0x1f0], R13 ;  /* 0x0001f00d0200b986 */ /* 0x0003e2000c101124 */
[----:B------:R-:W-:Y:S05]  /*ccf0*/  @P5 BRA `(.L_x_536) ;  /* 0x00000000000c5947 */ /* 0x000fea0003800000 */
[----:B------:R-:W1:Y:S02]  /*cd00*/  LDG.E.U8 R16, desc[UR36][R10.64+0x1f1] ;  /* 0x0001f1240a107981 */ /* 0x000e64000c1e1100 */
[----:B-1----:R-:W-:-:S05]  /*cd10*/  PRMT R13, R16, 0x8880, RZ ;  /* 0x00008880100d7816 */ /* 0x002fca00000000ff */
[----:B------:R-:W-:-:S07]  /*cd20*/  IMAD R6, R13, R18, RZ ;  /* 0x000000120d067224 */ /* 0x000fce00078e02ff */
.L_x_536:
[----:B------:R-:W-:Y:S05]  /*cd30*/  BSYNC B1 ;  /* 0x0000000000017941 */ /* 0x000fea0003800000 */
.L_x_535:
        /* <DEDUP_REMOVED lines=9> */
[----:B------:R-:W-:Y:S01]  /*cdd0*/  ISETP.LT.OR P3, PT, R0, 0x9, !P3 ;  /* 0x000000090000780c */ /* 0x000fe20005f61670 */
[----:B------:R-:W-:-:S12]  /*cde0*/  @P2 BRA `(.L_x_538) ;  /* 0x00000000000c2947 */ /* 0x000fd80003800000 */
[----:B------:R-:W5:Y:S02]  /*cdf0*/  LDG.E.U8 R16, desc[UR36][R8.64+0x1f0] ;  /* 0x0001f02408107981 */ /* 0x000f64000c1e1100 */
[----:B-----5:R-:W-:-:S05]  /*ce00*/  PRMT R7, R16, 0x8880, RZ ;  /* 0x0000888010077816 */ /* 0x020fca00000000ff */
[----:B------:R-:W-:-:S07]  /*ce10*/  IMAD R6, R7, R18, RZ ;  /* 0x0000001207067224 */ /* 0x000fce00078e02ff */
.L_x_538:
[----:B------:R-:W-:Y:S05]  /*ce20*/  BSYNC B1 ;  /* 0x0000000000017941 */ /* 0x000fea0003800000 */
.L_x_537:
[----:B------:R-:W-:Y:S01]  /*ce30*/  @!P2 IMAD R7, R146, R17, R6 ;  /* 0x000000119207a224 */ /* 0x000fe200078e0206 */
[----:B------:R-:W-:Y:S04]  /*ce40*/  BSSY B1, `(.L_x_539) ;  /* 0x0000006000017945 */ /* 0x000fe80003800000 */
[----:B------:R0:W-:Y:S01]  /*ce50*/  @!P2 STG.E.U8 desc[UR36][R4.64+0x1f0], R7 ;  /* 0x0001f0070400a986 */ /* 0x0001e2000c101124 */
[----:B------:R-:W-:Y:S05]  /*ce60*/  @P0 BRA `(.L_x_540) ;  /* 0x00000000000c0947 */ /* 0x000fea0003800000 */
[----:B------:R-:W0:Y:S02]  /*ce70*/  LDG.E.U8 R16, desc[UR36][R8.64+0x1f1] ;  /* 0x0001f12408107981 */ /* 0x000e24000c1e1100 */
[----:B0-----:R-:W-:-:S05]  /*ce80*/  PRMT R7, R16, 0x8880, RZ ;  /* 0x0000888010077816 */ /* 0x001fca00000000ff */
[----:B------:R-:W-:-:S07]  /*ce90*/  IMAD R6, R7, R18, RZ ;  /* 0x0000001207067224 */ /* 0x000fce00078e02ff */
.L_x_540:
[----:B------:R-:W-:Y:S05]  /*cea0*/  BSYNC B1 ;  /* 0x0000000000017941 */ /* 0x000fea0003800000 */
.L_x_539:
[----:B------:R-:W-:Y:S01]  /*ceb0*/  @!P0 IMAD R147, R147, R17, R6 ;  /* 0x0000001193938224 */ /* 0x000fe200078e0206 */
[----:B------:R-:W-:Y:S04]  /*cec0*/  BSSY B1, `(.L_x_541) ;  /* 0x0000006000017945 */ /* 0x000fe80003800000 */
[----:B------:R0:W-:Y:S01]  /*ced0*/  @!P0 STG.E.U8 desc[UR36][R4.64+0x1f1], R147 ;  /* 0x0001f19304008986 */ /* 0x0001e2000c101124 */
[----:B------:R-:W-:Y:S05]  /*cee0*/  @P5 BRA `(.L_x_542) ;  /* 0x00000000000c5947 */ /* 0x000fea0003800000 */
[----:B------:R-:W0:Y:S02]  /*cef0*/  LDG.E.U8 R16, desc[UR36][R10.64+0x1f8] ;  /* 0x0001f8240a107981 */ /* 0x000e24000c1e1100 */
[----:B0-----:R-:W-:-:S05]  /*cf00*/  PRMT R7, R16, 0x8880, RZ ;  /* 0x0000888010077816 */ /* 0x001fca00000000ff */
[----:B------:R-:W-:-:S07]  /*cf10*/  IMAD R6, R7, R18, RZ ;  /* 0x0000001207067224 */ /* 0x000fce00078e02ff */
.L_x_542:
[----:B------:R-:W-:Y:S05]  /*cf20*/  BSYNC B1 ;  /* 0x0000000000017941 */ /* 0x000fea0003800000 */
.L_x_541:
[----:B0-----:R-:W-:Y:S01]  /*cf30*/  @!P5 IMAD R7, R148, R17, R6 ;  /* 0x000000119407d224 */ /* 0x001fe200078e0206 */
[----:B------:R-:W-:Y:S04]  /*cf40*/  BSSY B1, `(.L_x_543) ;  /* 0x0000006000017945 */ /* 0x000fe80003800000 */
[----:B------:R0:W-:Y:S01]  /*cf50*/  @!P5 STG.E.U8 desc[UR36][R2.64+0x1f8], R7 ;  /* 0x0001f8070200d986 */ /* 0x0001e2000c101124 */
[----:B------:R-:W-:Y:S05]  /*cf60*/  @P4 BRA `(.L_x_544) ;  /* 0x00000000000c4947 */ /* 0x000fea0003800000 */
[----:B------:R-:W0:Y:S02]  /*cf70*/  LDG.E.U8 R16, desc[UR36][R10.64+0x1f9] ;  /* 0x0001f9240a107981 */ /* 0x000e24000c1e1100 */
[----:B0-----:R-:W-:-:S05]  /*cf80*/  PRMT R7, R16, 0x8880, RZ ;  /* 0x0000888010077816 */ /* 0x001fca00000000ff */
[----:B------:R-:W-:-:S07]  /*cf90*/  IMAD R6, R7, R18, RZ ;  /* 0x0000001207067224 */ /* 0x000fce00078e02ff */
.L_x_544:
[----:B------:R-:W-:Y:S05]  /*cfa0*/  BSYNC B1 ;  /* 0x0000000000017941 */ /* 0x000fea0003800000 */
.L_x_543:
[----:B------:R-:W-:Y:S01]  /*cfb0*/  @!P4 IMAD R149, R149, R17, R6 ;  /* 0x000000119595c224 */ /* 0x000fe200078e0206 */
[----:B------:R-:W-:Y:S04]  /*cfc0*/  BSSY B1, `(.L_x_545) ;  /* 0x0000006000017945 */ /* 0x000fe80003800000 */
[----:B------:R0:W-:Y:S01]  /*cfd0*/  @!P4 STG.E.U8 desc[UR36][R2.64+0x1f9], R149 ;  /* 0x0001f9950200c986 */ /* 0x0001e2000c101124 */
[----:B------:R-:W-:Y:S05]  /*cfe0*/  @P3 BRA `(.L_x_546) ;  /* 0x00000000000c3947 */ /* 0x000fea0003800000 */
[----:B------:R-:W0:Y:S02]  /*cff0*/  LDG.E.U8 R16, desc[UR36][R8.64+0x1f8] ;  /* 0x0001f82408107981 */ /* 0x000e24000c1e1100 */
[----:B012-4-:R-:W-:-:S05]  /*d000*/  PRMT R3, R16, 0x8880, RZ ;  /* 0x0000888010037816 */ /* 0x017fca00000000ff */
[----:B------:R-:W-:-:S07]  /*d010*/  IMAD R6, R3, R18, RZ ;  /* 0x0000001203067224 */ /* 0x000fce00078e02ff */
.L_x_546:
[----:B------:R-:W-:Y:S05]  /*d020*/  BSYNC B1 ;  /* 0x0000000000017941 */ /* 0x000fea0003800000 */
.L_x_545:
[----:B012-4-:R-:W-:Y:S01]  /*d030*/  @!P3 IMAD R3, R150, R17, R6 ;  /* 0x000000119603b224 */ /* 0x017fe200078e0206 */
[----:B------:R-:W-:Y:S01]  /*d040*/  ISETP.LT.OR P1, PT, R0, 0x9, !P1 ;  /* 0x000000090000780c */ /* 0x000fe20004f21670 */
[----:B------:R-:W-:Y:S03]  /*d050*/  BSSY B1, `(.L_x_547) ;  /* 0x0000006000017945 */ /* 0x000fe60003800000 */
[----:B------:R0:W-:Y:S09]  /*d060*/  @!P3 STG.E.U8 desc[UR36][R4.64+0x1f8], R3 ;  /* 0x0001f8030400b986 */ /* 0x0001f2000c101124 */
[----:B------:R-:W-:Y:S05]  /*d070*/  @P1 BRA `(.L_x_548) ;  /* 0x00000000000c1947 */ /* 0x000fea0003800000 */
[----:B------:R-:W0:Y:S02]  /*d080*/  LDG.E.U8 R16, desc[UR36][R8.64+0x1f9] ;  /* 0x0001f92408107981 */ /* 0x000e24000c1e1100 */
[----:B0-----:R-:W-:-:S05]  /*d090*/  PRMT R3, R16, 0x8880, RZ ;  /* 0x0000888010037816 */ /* 0x001fca00000000ff */
[----:B------:R-:W-:-:S07]  /*d0a0*/  IMAD R6, R3, R18, RZ ;  /* 0x0000001203067224 */ /* 0x000fce00078e02ff */
.L_x_548:
[----:B------:R-:W-:Y:S05]  /*d0b0*/  BSYNC B1 ;  /* 0x0000000000017941 */ /* 0x000fea0003800000 */
.L_x_547:
[----:B------:R-:W-:Y:S01]  /*d0c0*/  IMAD R151, R151, R17, R6 ;  /* 0x0000001197977224 */ /* 0x000fe200078e0206 */
[----:B------:R-:W-:Y:S06]  /*d0d0*/  @P1 BRA `(.L_x_549) ;  /* 0x0000004000081947 */ /* 0x000fec0003800000 */
[----:B------:R2:W-:Y:S01]  /*d0e0*/  STG.E.U8 desc[UR36][R4.64+0x1f9], R151 ;  /* 0x0001f99704007986 */ /* 0x0005e2000c101124 */
[----:B------:R-:W-:Y:S05]  /*d0f0*/  BRA `(.L_x_549) ;  /* 0x0000004000007947 */ /* 0x000fea0003800000 */
.L_x_36:
[----:B------:R-:W2:Y:S04]  /*d100*/  LDL.LU R6, [R1] ;  /* 0x0000000001067983 */ /* 0x000ea80000300800 */
[----:B------:R-:W3:Y:S04]  /*d110*/  LDL.LU R8, [R1+0x4] ;  /* 0x0000040001087983 */ /* 0x000ee80000300800 */
[----:B------:R-:W4:Y:S04]  /*d120*/  LDL.LU R9, [R1+0x18] ;  /* 0x0000180001097983 */ /* 0x000f280000300800 */
[----:B------:R-:W5:Y:S04]  /*d130*/  LDL.LU R235, [R1+0x90] ;  /* 0x0000900001eb7983 */ /* 0x000f680000300800 */
        /* <DEDUP_REMOVED lines=64> */
[----:B------:R-:W5:Y:S01]  /*d540*/  LDL.LU R175, [R1+0x194] ;  /* 0x0001940001af7983 */ /* 0x000f620000300800 */
[----:B------:R-:W-:-:S03]  /*d550*/  ISETP.GE.AND P0, PT, R7, 0x1, PT ;  /* 0x000000010700780c */ /* 0x000fc60003f06270 */
[----:B------:R-:W5:Y:S04]  /*d560*/  LDL.LU R174, [R1+0x198] ;  /* 0x0001980001ae7983 */ /* 0x000f680000300800 */
[----:B------:R-:W5:Y:S04]  /*d570*/  LDL.LU R173, [R1+0x19c] ;  /* 0x00019c0001ad7983 */ /* 0x000f680000300800 */
[----:B------:R-:W5:Y:S04]  /*d580*/  LDL.LU R172, [R1+0x1a0] ;  /* 0x0001a00001ac7983 */ /* 0x000f680000300800 */
[----:B------:R-:W5:Y:S01]  /*d590*/  LDL.LU R171, [R1+0x1a4] ;  /* 0x0001a40001ab7983 */ /* 0x000f620000300800 */
[----:B------:R-:W-:-:S03]  /*d5a0*/  ISETP.LT.OR P1, PT, R0, 0x1, !P0 ;  /* 0x000000010000780c */ /* 0x000fc60004721670 */
        /* <DEDUP_REMOVED lines=13> */
[----:B--2---:R-:W-:-:S03]  /*d680*/  @!P1 IMAD R6, R6, R17, RZ ;  /* 0x0000001106069224 */ /* 0x004fc600078e02ff */
[----:B------:R-:W2:Y:S04]  /*d690*/  LDL.LU R157, [R1+0x1dc] ;  /* 0x0001dc00019d7983 */ /* 0x000ea80000300800 */
        /* <DEDUP_REMOVED lines=8> */
[----:B------:R0:W-:Y:S04]  /*d720*/  @!P1 STG.E.U8 desc[UR36][R2.64], R6 ;  /* 0x0000000602009986 */ /* 0x0001e8000c101124 */
[----:B0-----:R-:W4:Y:S01]  /*d730*/  LDL.LU R6, [R1+0x8] ;  /* 0x0000080001067983 */ /* 0x001f220000300800 */
[----:B------:R-:W-:-:S02]  /*d740*/  ISETP.GE.AND P1, PT, R7, 0x2, PT ;  /* 0x000000020700780c */ /* 0x000fc40003f26270 */
[C---:B------:R-:W-:Y:S02]  /*d750*/  ISETP.LT.OR P0, PT, R0.reuse, 0x9, !P0 ;  /* 0x000000090000780c */ /* 0x040fe40004701670 */
[----:B------:R-:W-:-:S13]  /*d760*/  ISETP.LT.OR P2, PT, R0, 0x1, !P1 ;  /* 0x000000010000780c */ /* 0x000fda0004f41670 */
[----:B---3--:R-:W-:-:S05]  /*d770*/  @!P2 IMAD R8, R8, R17, RZ ;  /* 0x000000110808a224 */ /* 0x008fca00078e02ff */
[----:B------:R0:W-:Y:S04]  /*d780*/  @!P2 STG.E.U8 desc[UR36][R2.64+0x1], R8 ;  /* 0x000001080200a986 */ /* 0x0001e8000c101124 */
[----:B0-----:R-:W3:Y:S01]  /*d790*/  LDL.LU R8, [R1+0xc] ;  /* 0x00000c0001087983 */ /* 0x001ee20000300800 */
[----:B----4-:R-:W-:-:S05]  /*d7a0*/  @!P0 IMAD R6, R6, R17, RZ ;  /* 0x0000001106068224 */ /* 0x010fca00078e02ff */
[----:B------:R0:W-:Y:S04]  /*d7b0*/  @!P0 STG.E.U8 desc[UR36][R4.64], R6 ;  /* 0x0000000604008986 */ /* 0x0001e8000c101124 */
[----:B0-----:R-:W4:Y:S01]  /*d7c0*/  LDL.LU R6, [R1+0x10] ;  /* 0x0000100001067983 */ /* 0x001f220000300800 */
[----:B------:R-:W-:Y:S02]  /*d7d0*/  ISETP.GE.AND P0, PT, R7, 0x9, PT ;  /* 0x000000090700780c */ /* 0x000fe40003f06270 */
[C---:B------:R-:W-:Y:S02]  /*d7e0*/  ISETP.LT.OR P1, PT, R0.reuse, 0x9, !P1 ;  /* 0x000000090000780c */ /* 0x040fe40004f21670 */
[----:B------:R-:W-:-:S11]  /*d7f0*/  ISETP.LT.OR P4, PT, R0, 0x1, !P0 ;  /* 0x000000010000780c */ /* 0x000fd60004781670 */
[----:B---3--:R-:W-:-:S05]  /*d800*/  @!P1 IMAD R8, R8, R17, RZ ;  /* 0x0000001108089224 */ /* 0x008fca00078e02ff */
[----:B------:R0:W-:Y:S04]  /*d810*/  @!P1 STG.E.U8 desc[UR36][R4.64+0x1], R8 ;  /* 0x0000010804009986 */ /* 0x0001e8000c101124 */
[----:B0-----:R-:W3:Y:S01]  /*d820*/  LDL.LU R8, [R1+0x1c] ;  /* 0x00001c0001087983 */ /* 0x001ee20000300800 */
[----:B----4-:R-:W-:-:S05]  /*d830*/  @!P4 IMAD R6, R6, R17, RZ ;  /* 0x000000110606c224 */ /* 0x010fca00078e02ff */
[----:B------:R0:W-:Y:S04]  /*d840*/  @!P4 STG.E.U8 desc[UR36][R2.64+0x8], R6 ;  /* 0x000008060200c986 */ /* 0x0001e8000c101124 */
[----:B0-----:R-:W4:Y:S01]  /*d850*/  LDL.LU R6, [R1+0x14] ;  /* 0x0000140001067983 */ /* 0x001f220000300800 */
[----:B------:R-:W-:-:S04]  /*d860*/  ISETP.GE.AND P3, PT, R7, 0xa, PT ;  /* 0x0000000a0700780c */ /* 0x000fc80003f66270 */
[C---:B------:R-:W-:Y:S02]  /*d870*/  ISETP.LT.OR P2, PT, R0.reuse, 0x1, !P3 ;  /* 0x000000010000780c */ /* 0x040fe40005f41670 */
[----:B------:R-:W-:Y:S02]  /*d880*/  ISETP.GE.AND P1, PT, R7, 0x11, PT ;  /* 0x000000110700780c */ /* 0x000fe40003f26270 */
[----:B------:R-:W-:-:S09]  /*d890*/  ISETP.LT.OR P0, PT, R0, 0x9, !P0 ;  /* 0x000000090000780c */ /* 0x000fd20004701670 */
[----:B----4-:R-:W-:-:S05]  /*d8a0*/  @!P2 IMAD R6, R6, R17, RZ ;  /* 0x000000110606a224 */ /* 0x010fca00078e02ff */
[----:B------:R0:W-:Y:S04]  /*d8b0*/  @!P2 STG.E.U8 desc[UR36][R2.64+0x9], R6 ;  /* 0x000009060200a986 */ /* 0x0001e8000c101124 */
[----:B0-----:R-:W4:Y:S01]  /*d8c0*/  LDL.LU R6, [R1+0x20] ;  /* 0x0000200001067983 */ /* 0x001f220000300800 */
[C---:B------:R-:W-:Y:S02]  /*d8d0*/  ISETP.LT.OR P3, PT, R0.reuse, 0x9, !P3 ;  /* 0x000000090000780c */ /* 0x040fe40005f61670 */
[----:B------:R-:W-:Y:S01]  /*d8e0*/  ISETP.LT.OR P4, PT, R0, 0x1, !P1 ;  /* 0x000000010000780c */ /* 0x000fe20004f81670 */
[----:B------:R-:W-:-:S05]  /*d8f0*/  @!P0 IMAD R9, R9, R17, RZ ;  /* 0x0000001109098224 */ /* 0x000fca00078e02ff */
[----:B------:R0:W-:Y:S05]  /*d900*/  @!P0 STG.E.U8 desc[UR36][R4.64+0x8], R9 ;  /* 0x0000080904008986 */ /* 0x0001ea000c101124 */
[----:B---3--:R-:W-:-:S05]  /*d910*/  @!P3 IMAD R8, R8, R17, RZ ;  /* 0x000000110808b224 */ /* 0x008fca00078e02ff */
[----:B------:R1:W-:Y:S04]  /*d920*/  @!P3 STG.E.U8 desc[UR36][R4.64+0x9], R8 ;  /* 0x000009080400b986 */ /* 0x0003e8000c101124 */
[----:B0-----:R-:W3:Y:S04]  /*d930*/  LDL.LU R9, [R1+0x38] ;  /* 0x0000380001097983 */ /* 0x001ee80000300800 */
[----:B-1----:R-:W5:Y:S01]  /*d940*/  LDL.LU R8, [R1+0x28] ;  /* 0x0000280001087983 */ /* 0x002f620000300800 */
[----:B----4-:R-:W-:-:S05]  /*d950*/  @!P4 IMAD R6, R6, R17, RZ ;  /* 0x000000110606c224 */ /* 0x010fca00078e02ff */
[----:B------:R0:W-:Y:S04]  /*d960*/  @!P4 STG.E.U8 desc[UR36][R2.64+0x10], R6 ;  /* 0x000010060200c986 */ /* 0x0001e8000c101124 */
[----:B0-----:R-:W4:Y:S01]  /*d970*/  LDL.LU R6, [R1+0x24] ;  /* 0x0000240001067983 */ /* 0x001f220000300800 */
[----:B------:R-:W-:-:S04]  /*d980*/  ISETP.GE.AND P5, PT, R7, 0x12, PT ;  /* 0x000000120700780c */ /* 0x000fc80003fa6270 */
[C---:B------:R-:W-:Y:S02]  /*d990*/  ISETP.LT.OR P2, PT, R0.reuse, 0x1, !P5 ;  /* 0x000000010000780c */ /* 0x040fe40006f41670 */
[----:B------:R-:W-:-:S11]  /*d9a0*/  ISETP.LT.OR P1, PT, R0, 0x9, !P1 ;  /* 0x000000090000780c */ /* 0x000fd60004f21670 */
[----:B----4-:R-:W-:-:S05]  /*d9b0*/  @!P2 IMAD R6, R6, R17, RZ ;  /* 0x000000110606a224 */ /* 0x010fca00078e02ff */
[----:B------:R0:W-:Y:S04]  /*d9c0*/  @!P2 STG.E.U8 desc[UR36][R2.64+0x11], R6 ;  /* 0x000011060200a986 */ /* 0x0001e8000c101124 */
[----:B0-----:R-:W4:Y:S01]  /*d9d0*/  LDL.LU R6, [R1+0x2c] ;  /* 0x00002c0001067983 */ /* 0x001f220000300800 */
[----:B------:R-:W-:Y:S01]  /*d9e0*/  ISETP.LT.OR P5, PT, R0, 0x9, !P5 ;  /* 0x000000090000780c */ /* 0x000fe20006fa1670 */
[----:B-----5:R-:W-:-:S05]  /*d9f0*/  @!P1 IMAD R8, R8, R17, RZ ;  /* 0x0000001108089224 */ /* 0x020fca00078e02ff */
[----:B------:R0:W-:Y:S04]  /*da00*/  @!P1 STG.E.U8 desc[UR36][R4.64+0x10], R8 ;  /* 0x0000100804009986 */ /* 0x0001e8000c101124 */
[----:B0-----:R-:W5:Y:S03]  /*da10*/  LDL.LU R8, [R1+0x3c] ;  /* 0x00003c0001087983 */ /* 0x001f660000300800 */
[----:B----4-:R-:W-:-:S05]  /*da20*/  @!P5 IMAD R6, R6, R17, RZ ;  /* 0x000000110606d224 */ /* 0x010fca00078e02ff */
[----:B------:R0:W-:Y:S04]  /*da30*/  @!P5 STG.E.U8 desc[UR36][R4.64+0x11], R6 ;  /* 0x000011060400d986 */ /* 0x0001e8000c101124 */
[----:B0-----:R-:W4:Y:S01]  /*da40*/  LDL.LU R6, [R1+0x30] ;  /* 0x0000300001067983 */ /* 0x001f220000300800 */
[----:B------:R-:W-:-:S04]  /*da50*/  ISETP.GE.AND P0, PT, R7, 0x19, PT ;  /* 0x000000190700780c */ /* 0x000fc80003f06270 */
[----:B------:R-:W-:Y:S02]  /*da60*/  ISETP.LT.OR P2, PT, R0, 0x1, !P0 ;  /* 0x000000010000780c */ /* 0x000fe40004741670 */
[----:B------:R-:W-:-:S11]  /*da70*/  ISETP.GE.AND P4, PT, R7, 0x1a, PT ;  /* 0x0000001a0700780c */ /* 0x000fd60003f86270 */
[----:B----4-:R-:W-:-:S05]  /*da80*/  @!P2 IMAD R6, R6, R17, RZ ;  /* 0x000000110606a224 */ /* 0x010fca00078e02ff */
[----:B------:R0:W-:Y:S04]  /*da90*/  @!P2 STG.E.U8 desc[UR36][R2.64+0x18], R6 ;  /* 0x000018060200a986 */ /* 0x0001e8000c101124 */
[----:B0-----:R-:W4:Y:S01]  /*daa0*/  LDL.LU R6, [R1+0x34] ;  /* 0x0000340001067983 */ /* 0x001f220000300800 */
[C---:B------:R-:W-:Y:S02]  /*dab0*/  ISETP.LT.OR P3, PT, R0.reuse, 0x1, !P4 ;  /* 0x000000010000780c */ /* 0x040fe40006761670 */
[----:B------:R-:W-:Y:S02]  /*dac0*/  ISETP.GE.AND P1, PT, R7, 0x21, PT ;  /* 0x000000210700780c */ /* 0x000fe40003f26270 */
[C---:B------:R-:W-:Y:S02]  /*dad0*/  ISETP.LT.OR P0, PT, R0.reuse, 0x9, !P0 ;  /* 0x000000090000780c */ /* 0x040fe40004701670 */
[----:B------:R-:W-:-:S07]  /*dae0*/  ISETP.LT.OR P4, PT, R0, 0x9, !P4 ;  /* 0x000000090000780c */ /* 0x000fce0006781670 */
[----:B----4-:R-:W-:-:S05]  /*daf0*/  @!P3 IMAD R6, R6, R17, RZ ;  /* 0x000000110606b224 */ /* 0x010fca00078e02ff */
[----:B------:R0:W-:Y:S04]  /*db00*/  @!P3 STG.E.U8 desc[UR36][R2.64+0x19], R6 ;  /* 0x000019060200b986 */ /* 0x0001e8000c101124 */
[----:B0-----:R-:W4:Y:S01]  /*db10*/  LDL.LU R6, [R1+0x40] ;  /* 0x0000400001067983 */ /* 0x001f220000300800 */
[----:B------:R-:W-:Y:S01]  /*db20*/  ISETP.LT.OR P5, PT, R0, 0x1, !P1 ;  /* 0x000000010000780c */ /* 0x000fe20004fa1670 */
[-C--:B---3--:R-:W-:Y:S02]  /*db30*/  @!P0 IMAD R9, R9, R17.reuse, RZ ;  /* 0x0000001109098224 */ /* 0x088fe400078e02ff */
[----:B-----5:R-:W-:-:S03]  /*db40*/  @!P4 IMAD R8, R8, R17, RZ ;  /* 0x000000110808c224 */ /* 0x020fc600078e02ff */
[----:B------:R0:W-:Y:S04]  /*db50*/  @!P0 STG.E.U8 desc[UR36][R4.64+0x18], R9 ;  /* 0x0000180904008986 */ /* 0x0001e8000c101124 */
        /* <DEDUP_REMOVED lines=26> */
[----:B------:R-:W-:-:S11]  /*dd00*/  ISETP.LT.OR P1, PT, R0, 0x9, !P5 ;  /* 0x000000090000780c */ /* 0x000fd60006f21670 */
[----:B----4-:R-:W-:-:S05]  /*dd10*/  @!P3 IMAD R6, R6, R17, RZ ;  /* 0x000000110606b224 */ /* 0x010fca00078e02ff */
[----:B------:R0:W-:Y:S04]  /*dd20*/  @!P3 STG.E.U8 desc[UR36][R2.64+0x29], R6 ;  /* 0x000029060200b986 */ /* 0x0001e8000c101124 */
[----:B0-----:R-:W4:Y:S01]  /*dd30*/  LDL.LU R6, [R1+0x58] ;  /* 0x0000580001067983 */ /* 0x001f220000300800 */
[C---:B------:R-:W-:Y:S02]  /*dd40*/  ISETP.GE.AND P5, PT, R7.reuse, 0x31, PT ;  /* 0x000000310700780c */ /* 0x040fe40003fa6270 */
[----:B------:R-:W-:Y:S02]  /*dd50*/  ISETP.GE.AND P2, PT, R7, 0x32, PT ;  /* 0x000000320700780c */ /* 0x000fe40003f46270 */
[C---:B------:R-:W-:Y:S02]  /*dd60*/  ISETP.LT.OR P0, PT, R0.reuse, 0x9, !P0 ;  /* 0x000000090000780c */ /* 0x040fe40004701670 */
[----:B------:R-:W-:Y:S01]  /*dd70*/  ISETP.LT.OR P3, PT, R0, 0x1, !P5 ;  /* 0x000000010000780c */ /* 0x000fe20006f61670 */
        /* <DEDUP_REMOVED lines=13> */
[C---:B------:R-:W-:Y:S02]  /*de50*/  ISETP.LT.OR P1, PT, R0.reuse, 0x9, !P5 ;  /* 0x000000090000780c */ /* 0x040fe40006f21670 */
[----:B------:R-:W-:-:S11]  /*de60*/  ISETP.LT.OR P2, PT, R0, 0x9, !P2 ;  /* 0x000000090000780c */ /* 0x000fd60005741670 */
[----:B-----5:R-:W-:-:S05]  /*de70*/  @!P1 IMAD R8, R8, R17, RZ ;  /* 0x0000001108089224 */ /* 0x020fca00078e02ff */
[----:B------:R0:W-:Y:S04]  /*de80*/  @!P1 STG.E.U8 desc[UR36][R4.64+0x30], R8 ;  /* 0x0000300804009986 */ /* 0x0001e8000c101124 */
[----:B0-----:R-:W5:Y:S01]  /*de90*/  LDL.LU R8, [R1+0x70] ;  /* 0x0000700001087983 */ /* 0x001f620000300800 */
[----:B----4-:R-:W-:-:S05]  /*dea0*/  @!P2 IMAD R6, R6, R17, RZ ;  /* 0x000000110606a224 */ /* 0x010fca00078e02ff */
[----:B------:R0:W-:Y:S04]  /*deb0*/  @!P2 STG.E.U8 desc[UR36][R4.64+0x31], R6 ;  /* 0x000031060400a986 */ /* 0x0001e8000c101124 */
[----:B0-----:R-:W4:Y:S01]  /*dec0*/  LDL.LU R6, [R1+0x74] ;  /* 0x0000740001067983 */ /* 0x001f220000300800 */
[C---:B------:R-:W-:Y:S02]  /*ded0*/  ISETP.GE.AND P5, PT, R7.reuse, 0x39, PT ;  /* 0x000000390700780c */ /* 0x040fe40003fa6270 */
[----:B------:R-:W-:Y:S02]  /*dee0*/  ISETP.GE.AND P0, PT, R7, 0x3a, PT ;  /* 0x0000003a0700780c */ /* 0x000fe40003f06270 */
        /* <DEDUP_REMOVED lines=8> */
[C---:B------:R-:W-:Y:S02]  /*df70*/  ISETP.LT.OR P1, PT, R0.reuse, 0x9, !P5 ;  /* 0x000000090000780c */ /* 0x040fe40006f21670 */
[----:B------:R-:W-:Y:S02]  /*df80*/  ISETP.GE.AND P5, PT, R7, 0x41, PT ;  /* 0x000000410700780c */ /* 0x000fe40003fa6270 */
[C---:B------:R-:W-:Y:S02]  /*df90*/  ISETP.LT.OR P0, PT, R0.reuse, 0x9, !P0 ;  /* 0x000000090000780c */ /* 0x040fe40004701670 */
[----:B------:R-:W-:-:S11]  /*dfa0*/  ISETP.LT.OR P3, PT, R0, 0x1, !P5 ;  /* 0x000000010000780c */ /* 0x000fd60006f61670 */
[-C--:B---3--:R-:W-:Y:S02]  /*dfb0*/  @!P0 IMAD R9, R9, R17.reuse, RZ ;  /* 0x0000001109098224 */ /* 0x088fe400078e02ff */
[----:B-----5:R-:W-:-:S03]  /*dfc0*/  @!P3 IMAD R8, R8, R17, RZ ;  /* 0x000000110808b224 */ /* 0x020fc600078e02ff */
[----:B------:R-:W-:Y:S01]  /*dfd0*/  @!P0 STG.E.U8 desc[UR36][R4.64+0x39], R9 ;  /* 0x0000390904008986 */ /* 0x000fe2000c101124 */
[----:B----4-:R-:W-:-:S05]  /*dfe0*/  @!P1 IMAD R6, R6, R17, RZ ;  /* 0x0000001106069224 */ /* 0x010fca00078e02ff */
[----:B------:R0:W-:Y:S04]  /*dff0*/  @!P1 STG.E.U8 desc[UR36][R4.64+0x38], R6 ;  /* 0x0000380604009986 */ /* 0x0001e8000c101124 */
[----:B0-----:R-:W3:Y:S04]  /*e000*/  LDL.LU R6, [R1+0x84] ;  /* 0x0000840001067983 */ /* 0x001ee80000300800 */
[----:B------:R-:W4:Y:S04]  /*e010*/  LDL.LU R9, [R1+0x8c] ;  /* 0x00008c0001097983 */ /* 0x000f280000300800 */
[----:B------:R0:W-:Y:S04]  /*e020*/  @!P3 STG.E.U8 desc[UR36][R2.64+0x40], R8 ;  /* 0x000040080200b986 */ /* 0x0001e8000c101124 */
[----:B0-----:R-:W5:Y:S01]  /*e030*/  LDL.LU R8, [R1+0x88] ;  /* 0x0000880001087983 */ /* 0x001f620000300800 */
[----:B------:R-:W-:-:S04]  /*e040*/  ISETP.GE.AND P2, PT, R7, 0x42, PT ;  /* 0x000000420700780c */ /* 0x000fc80003f46270 */
[C---:B------:R-:W-:Y:S02]  /*e050*/  ISETP.LT.OR P4, PT, R0.reuse, 0x1, !P2 ;  /* 0x000000010000780c */ /* 0x040fe40005781670 */
[C---:B------:R-:W-:Y:S02]  /*e060*/  ISETP.LT.OR P1, PT, R0.reuse, 0x9, !P5 ;  /* 0x000000090000780c */ /* 0x040fe40006f21670 */
[C---:B------:R-:W-:Y:S02]  /*e070*/  ISETP.GE.AND P5, PT, R7.reuse, 0x49, PT ;  /* 0x000000490700780c */ /* 0x040fe40003fa6270 */
[C---:B------:R-:W-:Y:S02]  /*e080*/  ISETP.LT.OR P2, PT, R0.reuse, 0x9, !P2 ;  /* 0x000000090000780c */ /* 0x040fe40005741670 */
[----:B------:R-:W-:Y:S02]  /*e090*/  ISETP.GE.AND P0, PT, R7, 0x4a, PT ;  /* 0x0000004a0700780c */ /* 0x000fe40003f06270 */
[----:B------:R-:W-:-:S03]  /*e0a0*/  ISETP.LT.OR P3, PT, R0, 0x1, !P5 ;  /* 0x000000010000780c */ /* 0x000fc60006f61670 */
[----:B---3--:R-:W-:-:S05]  /*e0b0*/  @!P4 IMAD R6, R6, R17, RZ ;  /* 0x000000110606c224 */ /* 0x008fca00078e02ff */
[----:B------:R5:W-:Y:S01]  /*e0c0*/  @!P4 STG.E.U8 desc[UR36][R2.64+0x41], R6 ;  /* 0x000041060200c986 */ /* 0x000be2000c101124 */
[C---:B------:R-:W-:Y:S02]  /*e0d0*/  ISETP.LT.OR P4, PT, R0.reuse, 0x1, !P0 ;  /* 0x000000010000780c */ /* 0x040fe40004781670 */
[----:B------:R-:W-:Y:S01]  /*e0e0*/  ISETP.LT.OR P0, PT, R0, 0x9, !P0 ;  /* 0x000000090000780c */ /* 0x000fe20004701670 */
[-C--:B-----5:R-:W-:Y:S02]  /*e0f0*/  @!P1 IMAD R6, R8, R17.reuse, RZ ;  /* 0x0000001108069224 */ /* 0x0a0fe400078e02ff */
[-C--:B----4-:R-:W-:Y:S02]  /*e100*/  @!P2 IMAD R8, R9, R17.reuse, RZ ;  /* 0x000000110908a224 */ /* 0x090fe400078e02ff */
[----:B------:R-:W-:Y:S01]  /*e110*/  @!P3 IMAD R9, R235, R17, RZ ;  /* 0x00000011eb09b224 */ /* 0x000fe200078e02ff */
[----:B------:R-:W-:Y:S01]  /*e120*/  @!P1 STG.E.U8 desc[UR36][R4.64+0x40], R6 ;  /* 0x0000400604009986 */ /* 0x000fe2000c101124 */
[----:B------:R-:W-:-:S04]  /*e130*/  ISETP.LT.OR P1, PT, R0, 0x9, !P5 ;  /* 0x000000090000780c */ /* 0x000fc80006f21670 */
[----:B------:R-:W-:Y:S01]  /*e140*/  @!P4 IMAD R11, R11, R17, RZ ;  /* 0x000000110b0bc224 */ /* 0x000fe200078e02ff */
[C---:B------:R-:W-:Y:S01]  /*e150*/  ISETP.GE.AND P5, PT, R7.reuse, 0x51, PT ;  /* 0x000000510700780c */ /* 0x040fe20003fa6270 */
[----:B------:R-:W-:Y:S01]  /*e160*/  @!P2 STG.E.U8 desc[UR36][R4.64+0x41], R8 ;  /* 0x000041080400a986 */ /* 0x000fe2000c101124 */
[----:B------:R-:W-:-:S03]  /*e170*/  ISETP.GE.AND P2, PT, R7, 0x52, PT ;  /* 0x000000520700780c */ /* 0x000fc60003f46270 */
[----:B------:R0:W-:Y:S01]  /*e180*/  @!P3 STG.E.U8 desc[UR36][R2.64+0x48], R9 ;  /* 0x000048090200b986 */ /* 0x0001e2000c101124 */
[----:B------:R-:W-:-:S03]  /*e190*/  ISETP.LT.OR P3, PT, R0, 0x1, !P5 ;  /* 0x000000010000780c */ /* 0x000fc60006f61670 */
[----:B------:R1:W-:Y:S01]  /*e1a0*/  @!P4 STG.E.U8 desc[UR36][R2.64+0x49], R11 ;  /* 0x0000490b0200c986 */ /* 0x0003e2000c101124 */
[----:B------:R-:W-:Y:S01]  /*e1b0*/  ISETP.LT.OR P4, PT, R0, 0x1, !P2 ;  /* 0x000000010000780c */ /* 0x000fe20005781670 */
[-C--:B------:R-:W-:Y:S02]  /*e1c0*/  @!P1 IMAD R13, R13, R17.reuse, RZ ;  /* 0x000000110d0d9224 */ /* 0x080fe400078e02ff */
[----:B------:R-:W-:-:S03]  /*e1d0*/  @!P0 IMAD R15, R15, R17, RZ ;  /* 0x000000110f0f8224 */ /* 0x000fc600078e02ff */
[----:B------:R3:W-:Y:S01]  /*e1e0*/  @!P1 STG.E.U8 desc[UR36][R4.64+0x48], R13 ;  /* 0x0000480d04009986 */ /* 0x0007e2000c101124 */
[C---:B------:R-:W-:Y:S02]  /*e1f0*/  ISETP.LT.OR P1, PT, R0.reuse, 0x9, !P5 ;  /* 0x000000090000780c */ /* 0x040fe40006f21670 */
[-C--:B------:R-:W-:Y:S01]  /*e200*/  @!P3 IMAD R21, R21, R17.reuse, RZ ;  /* 0x000000111515b224 */ /* 0x080fe200078e02ff */
[----:B------:R4:W-:Y:S01]  /*e210*/  @!P0 STG.E.U8 desc[UR36][R4.64+0x49], R15 ;  /* 0x0000490f04008986 */ /* 0x0009e2000c101124 */
[----:B------:R-:W-:Y:S02]  /*e220*/  ISETP.GE.AND P5, PT, R7, 0x59, PT ;  /* 0x000000590700780c */ /* 0x000fe40003fa6270 */
[----:B------:R-:W-:Y:S01]  /*e230*/  @!P4 IMAD R23, R23, R17, RZ ;  /* 0x000000111717c224 */ /* 0x000fe200078e02ff */
[C---:B------:R-:W-:Y:S02]  /*e240*/  ISETP.LT.OR P2, PT, R0.reuse, 0x9, !P2 ;  /* 0x000000090000780c */ /* 0x040fe40005741670 */
[----:B------:R-:W-:Y:S01]  /*e250*/  ISETP.GE.AND P0, PT, R7, 0x5a, PT ;  /* 0x0000005a0700780c */ /* 0x000fe20003f06270 */
[----:B------:R-:W-:Y:S01]  /*e260*/  @!P3 STG.E.U8 desc[UR36][R2.64+0x50], R21 ;  /* 0x000050150200b986 */ /* 0x000fe2000c101124 */
[----:B------:R-:W-:-:S03]  /*e270*/  ISETP.LT.OR P3, PT, R0, 0x1, !P5 ;  /* 0x000000010000780c */ /* 0x000fc60006f61670 */
[----:B------:R-:W-:Y:S01]  /*e280*/  @!P4 STG.E.U8 desc[UR36][R2.64+0x51], R23 ;  /* 0x000051170200c986 */ /* 0x000fe2000c101124 */
[----:B------:R-:W-:Y:S01]  /*e290*/  ISETP.LT.OR P4, PT, R0, 0x1, !P0 ;  /* 0x000000010000780c */ /* 0x000fe20004781670 */
[----:B0-----:R-:W-:-:S04]  /*e2a0*/  @!P1 IMAD R9, R234, R17, RZ ;  /* 0x00000011ea099224 */ /* 0x001fc800078e02ff */
[-C--:B-1----:R-:W-:Y:S01]  /*e2b0*/  @!P2 IMAD R11, R233, R17.reuse, RZ ;  /* 0x00000011e90ba224 */ /* 0x082fe200078e02ff */
[----:B------:R0:W-:Y:S01]  /*e2c0*/  @!P1 STG.E.U8 desc[UR36][R4.64+0x50], R9 ;  /* 0x0000500904009986 */ /* 0x0001e2000c101124 */
[----:B------:R-:W-:Y:S02]  /*e2d0*/  ISETP.LT.OR P1, PT, R0, 0x9, !P5 ;  /* 0x000000090000780c */ /* 0x000fe40006f21670 */
[-C--:B---3--:R-:W-:Y:S01]  /*e2e0*/  @!P3 IMAD R13, R232, R17.reuse, RZ ;  /* 0x00000011e80db224 */ /* 0x088fe200078e02ff */
[----:B------:R1:W-:Y:S01]  /*e2f0*/  @!P2 STG.E.U8 desc[UR36][R4.64+0x51], R11 ;  /* 0x0000510b0400a986 */ /* 0x0003e2000c101124 */
[----:B------:R-:W-:Y:S02]  /*e300*/  ISETP.GE.AND P5, PT, R7, 0x61, PT ;  /* 0x000000610700780c */ /* 0x000fe40003fa6270 */
[----:B----4-:R-:W-:Y:S01]  /*e310*/  @!P4 IMAD R15, R231, R17, RZ ;  /* 0x00000011e70fc224 */ /* 0x010fe200078e02ff */
[----:B------:R-:W-:Y:S02]  /*e320*/  ISETP.GE.AND P2, PT, R7, 0x62, PT ;  /* 0x000000620700780c */ /* 0x000fe40003f46270 */
[C---:B------:R-:W-:Y:S01]  /*e330*/  ISETP.LT.OR P0, PT, R0.reuse, 0x9, !P0 ;  /* 0x000000090000780c */ /* 0x040fe20004701670 */
[----:B------:R-:W-:Y:S01]  /*e340*/  @!P3 STG.E.U8 desc[UR36][R2.64+0x58], R13 ;  /* 0x0000580d0200b986 */ /* 0x000fe2000c101124 */
[----:B------:R-:W-:-:S03]  /*e350*/  ISETP.LT.OR P3, PT, R0, 0x1, !P5 ;  /* 0x000000010000780c */ /* 0x000fc60006f61670 */
[----:B------:R-:W-:Y:S01]  /*e360*/  @!P4 STG.E.U8 desc[UR36][R2.64+0x59], R15 ;  /* 0x0000590f0200c986 */ /* 0x000fe2000c101124 */
[----:B------:R-:W-:Y:S01]  /*e370*/  ISETP.LT.OR P4, PT, R0, 0x1, !P2 ;  /* 0x000000010000780c */ /* 0x000fe20005781670 */
[----:B0-----:R-:W-:-:S06]  /*e380*/  @!P1 IMAD R9, R230, R17, RZ ;  /* 0x00000011e6099224 */ /* 0x001fcc00078e02ff */
[-C--:B-1----:R-:W-:Y:S01]  /*e390*/  @!P0 IMAD R11, R229, R17.reuse, RZ ;  /* 0x00000011e50b8224 */ /* 0x082fe200078e02ff */
[----:B------:R0:W-:Y:S01]  /*e3a0*/  @!P1 STG.E.U8 desc[UR36][R4.64+0x58], R9 ;  /* 0x0000580904009986 */ /* 0x0001e2000c101124 */
[-C--:B------:R-:W-:Y:S01]  /*e3b0*/  @!P3 IMAD R21, R228, R17.reuse, RZ ;  /* 0x00000011e415b224 */ /* 0x080fe200078e02ff */
[C---:B------:R-:W-:Y:S02]  /*e3c0*/  ISETP.LT.OR P1, PT, R0.reuse, 0x9, !P5 ;  /* 0x000000090000780c */ /* 0x040fe40006f21670 */
[----:B------:R1:W-:Y:S01]  /*e3d0*/  @!P0 STG.E.U8 desc[UR36][R4.64+0x59], R11 ;  /* 0x0000590b04008986 */ /* 0x0003e2000c101124 */
[----:B------:R-:W-:Y:S01]  /*e3e0*/  @!P4 IMAD R23, R227, R17, RZ ;  /* 0x00000011e317c224 */ /* 0x000fe200078e02ff */
[C---:B------:R-:W-:Y:S02]  /*e3f0*/  ISETP.GE.AND P5, PT, R7.reuse, 0x69, PT ;  /* 0x000000690700780c */ /* 0x040fe40003fa6270 */
[C---:B------:R-:W-:Y:S02]  /*e400*/  ISETP.LT.OR P2, PT, R0.reuse, 0x9, !P2 ;  /* 0x000000090000780c */ /* 0x040fe40005741670 */
[----:B------:R-:W-:Y:S01]  /*e410*/  ISETP.GE.AND P0, PT, R7, 0x6a, PT ;  /* 0x0000006a0700780c */ /* 0x000fe20003f06270 */
[----:B------:R-:W-:Y:S01]  /*e420*/  @!P3 STG.E.U8 desc[UR36][R2.64+0x60], R21 ;  /* 0x000060150200b986 */ /* 0x000fe2000c101124 */
[----:B------:R-:W-:-:S03]  /*e430*/  ISETP.LT.OR P3, PT, R0, 0x1, !P5 ;  /* 0x000000010000780c */ /* 0x000fc60006f61670 */
[----:B------:R-:W-:Y:S01]  /*e440*/  @!P4 STG.E.U8 desc[UR36][R2.64+0x61], R23 ;  /* 0x000061170200c986 */ /* 0x000fe2000c101124 */
[----:B------:R-:W-:Y:S01]  /*e450*/  ISETP.LT.OR P4, PT, R0, 0x1, !P0 ;  /* 0x000000010000780c */ /* 0x000fe20004781670 */
[----:B0-----:R-:W-:-:S04]  /*e460*/  @!P1 IMAD R9, R226, R17, RZ ;  /* 0x00000011e2099224 */ /* 0x001fc800078e02ff */
[-C--:B------:R-:W-:Y:S01]  /*e470*/  @!P2 IMAD R13, R225, R17.reuse, RZ ;  /* 0x00000011e10da224 */ /* 0x080fe200078e02ff */
[----:B------:R0:W-:Y:S01]  /*e480*/  @!P1 STG.E.U8 desc[UR36][R4.64+0x60], R9 ;  /* 0x0000600904009986 */ /* 0x0001e2000c101124 */
[----:B------:R-:W-:Y:S02]  /*e490*/  ISETP.LT.OR P1, PT, R0, 0x9, !P5 ;  /* 0x000000090000780c */ /* 0x000fe40006f21670 */
[-C--:B-1----:R-:W-:Y:S01]  /*e4a0*/  @!P3 IMAD R11, R224, R17.reuse, RZ ;  /* 0x00000011e00bb224 */ /* 0x082fe200078e02ff */
[----:B------:R1:W-:Y:S01]  /*e4b0*/  @!P2 STG.E.U8 desc[UR36][R4.64+0x61], R13 ;  /* 0x0000610d0400a986 */ /* 0x0003e2000c101124 */
[----:B------:R-:W-:Y:S02]  /*e4c0*/  ISETP.GE.AND P5, PT, R7, 0x71, PT ;  /* 0x000000710700780c */ /* 0x000fe40003fa6270 */
[----:B------:R-:W-:Y:S01]  /*e4d0*/  @!P4 IMAD R15, R223, R17, RZ ;  /* 0x00000011df0fc224 */ /* 0x000fe200078e02ff */
        /* <DEDUP_REMOVED lines=231> */
[-C--:B--2---:R-:W-:Y:S01]  /*f350*/  @!P0 IMAD R13, R157, R17.reuse, RZ ;  /* 0x000000119d0d8224 */ /* 0x084fe200078e02ff */
[----:B------:R0:W-:Y:S01]  /*f360*/  @!P1 STG.E.U8 desc[UR36][R4.64+0xe8], R9 ;  /* 0x0000e80904009986 */ /* 0x0001e2000c101124 */
[-C--:B------:R-:W-:Y:S01]  /*f370*/  @!P3 IMAD R21, R156, R17.reuse, RZ ;  /* 0x000000119c15b224 */ /* 0x080fe200078e02ff */
[----:B------:R-:W-:Y:S02]  /*f380*/  ISETP.LT.OR P1, PT, R0, 0x9, !P5 ;  /* 0x000000090000780c */ /* 0x000fe40006f21670 */
        /* <DEDUP_REMOVED lines=15> */
[C---:B------:R-:W-:Y:S02]  /*f480*/  ISETP.GE.AND P5, PT, R7.reuse, 0x101, PT ;  /* 0x000001010700780c */ /* 0x040fe40003fa6270 */
        /* <DEDUP_REMOVED lines=26> */
[----:B------:R-:W-:Y:S01]  /*f630*/  @!P2 STG.E.U8 desc[UR36][R4.64+0x101], R27 ;  /* 0x0001011b0400a986 */ /* 0x000fe2000c101124 */
        /* <DEDUP_REMOVED lines=12> */
[-C--:B------:R-:W-:Y:S01]  /*f700*/  @!P3 IMAD R13, R32, R17.reuse, RZ ;  /* 0x00000011200db224 */ /* 0x080fe200078e02ff */
        /* <DEDUP_REMOVED lines=9> */
[----:B------:R-:W-:-:S04]  /*f7a0*/  @!P2 IMAD R35, R35, R17, RZ ;  /* 0x000000112323a224 */ /* 0x000fc800078e02ff */
[-C--:B0-----:R-:W-:Y:S01]  /*f7b0*/  @!P5 IMAD R9, R34, R17.reuse, RZ ;  /* 0x000000112209d224 */ /* 0x081fe200078e02ff */
[----:B------:R-:W-:Y:S01]  /*f7c0*/  @!P2 STG.E.U8 desc[UR36][R4.64+0x111], R35 ;  /* 0x000111230400a986 */ /* 0x000fe2000c101124 */
[----:B------:R-:W-:Y:S02]  /*f7d0*/  ISETP.GE.AND P2, PT, R7, 0x121, PT ;  /* 0x000001210700780c */ /* 0x000fe40003f46270 */
[-C--:B------:R-:W-:Y:S01]  /*f7e0*/  @!P3 IMAD R37, R37, R17.reuse, RZ ;  /* 0x000000112525b224 */ /* 0x080fe200078e02ff */
[----:B------:R0:W-:Y:S01]  /*f7f0*/  @!P5 STG.E.U8 desc[UR36][R4.64+0x110], R9 ;  /* 0x000110090400d986 */ /* 0x0001e2000c101124 */
[----:B------:R-:W-:Y:S02]  /*f800*/  ISETP.LT.OR P0, PT, R0, 0x9, !P0 ;  /* 0x000000090000780c */ /* 0x000fe40004701670 */
[----:B------:R-:W-:Y:S01]  /*f810*/  @!P4 IMAD R11, R36, R17, RZ ;  /* 0x00000011240bc224 */ /* 0x000fe200078e02ff */
[C---:B------:R-:W-:Y:S02]  /*f820*/  ISETP.LT.OR P1, PT, R0.reuse, 0x9, !P1 ;  /* 0x000000090000780c */ /* 0x040fe40004f21670 */
[----:B------:R-:W-:Y:S01]  /*f830*/  ISETP.GE.AND P5, PT, R7, 0x122, PT ;  /* 0x000001220700780c */ /* 0x000fe20003fa6270 */
[----:B------:R-:W-:Y:S01]  /*f840*/  @!P3 STG.E.U8 desc[UR36][R2.64+0x119], R37 ;  /* 0x000119250200b986 */ /* 0x000fe2000c101124 */
[----:B------:R-:W-:-:S03]  /*f850*/  ISETP.LT.OR P3, PT, R0, 0x1, !P2 ;  /* 0x000000010000780c */ /* 0x000fc60005761670 */
[----:B------:R-:W-:Y:S01]  /*f860*/  @!P4 STG.E.U8 desc[UR36][R2.64+0x118], R11 ;  /* 0x0001180b0200c986 */ /* 0x000fe2000c101124 */
[----:B------:R-:W-:Y:S02]  /*f870*/  ISETP.LT.OR P4, PT, R0, 0x1, !P5 ;  /* 0x000000010000780c */ /* 0x000fe40006f81670 */
[----:B------:R-:W-:-:S03]  /*f880*/  @!P0 IMAD R39, R39, R17, RZ ;  /* 0x0000001127278224 */ /* 0x000fc600078e02ff */
[-C--:B0-----:R-:W-:Y:S01]  /*f890*/  @!P1 IMAD R9, R38, R17.reuse, RZ ;  /* 0x0000001126099224 */ /* 0x081fe200078e02ff */
[----:B------:R-:W-:Y:S01]  /*f8a0*/  ISETP.LT.OR P5, PT, R0, 0x9, !P5 ;  /* 0x000000090000780c */ /* 0x000fe20006fa1670 */
[----:B------:R-:W-:Y:S02]  /*f8b0*/  @!P0 STG.E.U8 desc[UR36][R4.64+0x119], R39 ;  /* 0x0001192704008986 */ /* 0x000fe4000c101124 */
[-C--:B------:R-:W-:Y:S01]  /*f8c0*/  @!P3 IMAD R13, R40, R17.reuse, RZ ;  /* 0x00000011280db224 */ /* 0x080fe200078e02ff */
[----:B------:R-:W-:Y:S01]  /*f8d0*/  ISETP.GE.AND P0, PT, R7, 0x12a, PT ;  /* 0x0000012a0700780c */ /* 0x000fe20003f06270 */
[----:B------:R0:W-:Y:S02]  /*f8e0*/  @!P1 STG.E.U8 desc[UR36][R4.64+0x118], R9 ;  /* 0x0001180904009986 */ /* 0x0001e4000c101124 */
        /* <DEDUP_REMOVED lines=183> */
[----:B------:R-:W-:Y:S02]  /*10460*/  ISETP.GE.AND P2, PT, R7, 0x192, PT ;  /* 0x000001920700780c */ /* 0x000fe40003f46270 */
[C---:B------:R-:W-:Y:S01]  /*10470*/  ISETP.LT.OR P0, PT, R0.reuse, 0x9, !P0 ;  /* 0x000000090000780c */ /* 0x040fe20004701670 */
[----:B------:R-:W-:Y:S01]  /*10480*/  @!P3 STG.E.U8 desc[UR36][R2.64+0x189], R93 ;  /* 0x0001895d0200b986 */ /* 0x000fe2000c101124 */
[----:B------:R-:W-:-:S03]  /*10490*/  ISETP.LT.OR P3, PT, R0, 0x1, !P5 ;  /* 0x000000010000780c */ /* 0x000fc60006f61670 */
[----:B------:R-:W-:Y:S01]  /*104a0*/  @!P4 STG.E.U8 desc[UR36][R2.64+0x188], R11 ;  /* 0x0001880b0200c986 */ /* 0x000fe2000c101124 */
[----:B------:R-:W-:Y:S02]  /*104b0*/  ISETP.LT.OR P4, PT, R0, 0x1, !P2 ;  /* 0x000000010000780c */ /* 0x000fe40005781670 */
[----:B0-----:R-:W-:-:S05]  /*104c0*/  @!P1 IMAD R9, R94, R17, RZ ;  /* 0x000000115e099224 */ /* 0x001fca00078e02ff */
[-C--:B------:R-:W-:Y:S02]  /*104d0*/  @!P0 IMAD R95, R95, R17.reuse, RZ ;  /* 0x000000115f5f8224 */ /* 0x080fe400078e02ff */
[-C--:B------:R-:W-:Y:S01]  /*104e0*/  @!P3 IMAD R13, R96, R17.reuse, RZ ;  /* 0x00000011600db224 */ /* 0x080fe200078e02ff */
[----:B------:R0:W-:Y:S01]  /*104f0*/  @!P1 STG.E.U8 desc[UR36][R4.64+0x188], R9 ;  /* 0x0001880904009986 */ /* 0x0001e2000c101124 */
[C---:B------:R-:W-:Y:S02]  /*10500*/  ISETP.LT.OR P5, PT, R0.reuse, 0x9, !P5 ;  /* 0x000000090000780c */ /* 0x040fe40006fa1670 */
[----:B------:R-:W-:Y:S01]  /*10510*/  @!P4 IMAD R97, R97, R17, RZ ;  /* 0x000000116161c224 */ /* 0x000fe200078e02ff */
[----:B------:R-:W-:Y:S01]  /*10520*/  @!P0 STG.E.U8 desc[UR36][R4.64+0x189], R95 ;  /* 0x0001895f04008986 */ /* 0x000fe2000c101124 */
[----:B------:R-:W-:Y:S02]  /*10530*/  ISETP.LT.OR P2, PT, R0, 0x9, !P2 ;  /* 0x000000090000780c */ /* 0x000fe40005741670 */
[----:B------:R-:W-:-:S02]  /*10540*/  ISETP.GE.AND P1, PT, R7, 0x199, PT ;  /* 0x000001990700780c */ /* 0x000fc40003f26270 */
[----:B------:R-:W-:Y:S01]  /*10550*/  ISETP.GE.AND P0, PT, R7, 0x19a, PT ;  /* 0x0000019a0700780c */ /* 0x000fe20003f06270 */
[----:B------:R-:W-:Y:S03]  /*10560*/  @!P3 STG.E.U8 desc[UR36][R2.64+0x190], R13 ;  /* 0x0001900d0200b986 */ /* 0x000fe6000c101124 */
[C---:B------:R-:W-:Y:S01]  /*10570*/  ISETP.LT.OR P3, PT, R0.reuse, 0x1, !P0 ;  /* 0x000000010000780c */ /* 0x040fe20004761670 */
[----:B------:R-:W-:Y:S01]  /*10580*/  @!P4 STG.E.U8 desc[UR36][R2.64+0x191], R97 ;  /* 0x000191610200c986 */ /* 0x000fe2000c101124 */
[----:B------:R-:W-:Y:S01]  /*10590*/  ISETP.LT.OR P4, PT, R0, 0x1, !P1 ;  /* 0x000000010000780c */ /* 0x000fe20004f81670 */
[-C--:B0-----:R-:W-:Y:S02]  /*105a0*/  @!P5 IMAD R9, R98, R17.reuse, RZ ;  /* 0x000000116209d224 */ /* 0x081fe400078e02ff */
[----:B------:R-:W-:Y:S01]  /*105b0*/  @!P2 IMAD R99, R99, R17, RZ ;  /* 0x000000116363a224 */ /* 0x000fe200078e02ff */
[----:B------:R-:W-:-:S02]  /*105c0*/  ISETP.LT.OR P1, PT, R0, 0x9, !P1 ;  /* 0x000000090000780c */ /* 0x000fc40004f21670 */
[----:B------:R0:W-:Y:S01]  /*105d0*/  @!P5 STG.E.U8 desc[UR36][R4.64+0x190], R9 ;  /* 0x000190090400d986 */ /* 0x0001e2000c101124 */
[----:B------:R-:W-:Y:S02]  /*105e0*/  ISETP.GE.AND P5, PT, R7, 0x1a2, PT ;  /* 0x000001a20700780c */ /* 0x000fe40003fa6270 */
[----:B------:R-:W-:Y:S01]  /*105f0*/  ISETP.LT.OR P0, PT, R0, 0x9, !P0 ;  /* 0x000000090000780c */ /* 0x000fe20004701670 */
[----:B------:R-:W-:Y:S01]  /*10600*/  @!P2 STG.E.U8 desc[UR36][R4.64+0x191], R99 ;  /* 0x000191630400a986 */ /* 0x000fe2000c101124 */
[-C--:B------:R-:W-:Y:S02]  /*10610*/  @!P3 IMAD R101, R101, R17.reuse, RZ ;  /* 0x000000116565b224 */ /* 0x080fe400078e02ff */
[----:B------:R-:W-:Y:S01]  /*10620*/  @!P4 IMAD R11, R100, R17, RZ ;  /* 0x00000011640bc224 */ /* 0x000fe200078e02ff */
[----:B------:R-:W-:Y:S02]  /*10630*/  ISETP.GE.AND P2, PT, R7, 0x1a1, PT ;  /* 0x000001a10700780c */ /* 0x000fe40003f46270 */
[----:B------:R-:W-:Y:S02]  /*10640*/  @!P3 STG.E.U8 desc[UR36][R2.64+0x199], R101 ;  /* 0x000199650200b986 */ /* 0x000fe4000c101124 */
[----:B------:R-:W-:-:S02]  /*10650*/  ISETP.LT.OR P3, PT, R0, 0x1, !P2 ;  /* 0x000000010000780c */ /* 0x000fc40005761670 */
[----:B------:R-:W-:Y:S01]  /*10660*/  @!P4 STG.E.U8 desc[UR36][R2.64+0x198], R11 ;  /* 0x0001980b0200c986 */ /* 0x000fe2000c101124 */
[----:B------:R-:W-:Y:S01]  /*10670*/  ISETP.LT.OR P4, PT, R0, 0x1, !P5 ;  /* 0x000000010000780c */ /* 0x000fe20006f81670 */
[-C--:B0-----:R-:W-:Y:S02]  /*10680*/  @!P1 IMAD R9, R102, R17.reuse, RZ ;  /* 0x0000001166099224 */ /* 0x081fe400078e02ff */
[----:B------:R-:W-:Y:S01]  /*10690*/  @!P0 IMAD R103, R103, R17, RZ ;  /* 0x0000001167678224 */ /* 0x000fe200078e02ff */
[C---:B------:R-:W-:Y:S02]  /*106a0*/  ISETP.LT.OR P2, PT, R0.reuse, 0x9, !P2 ;  /* 0x000000090000780c */ /* 0x040fe40005741670 */
[----:B------:R0:W-:Y:S01]  /*106b0*/  @!P1 STG.E.U8 desc[UR36][R4.64+0x198], R9 ;  /* 0x0001980904009986 */ /* 0x0001e2000c101124 */
[----:B------:R-:W-:-:S03]  /*106c0*/  ISETP.LT.OR P5, PT, R0, 0x9, !P5 ;  /* 0x000000090000780c */ /* 0x000fc60006fa1670 */
[-C--:B------:R-:W-:Y:S01]  /*106d0*/  @!P3 IMAD R13, R104, R17.reuse, RZ ;  /* 0x00000011680db224 */ /* 0x080fe200078e02ff */
[----:B------:R-:W-:Y:S02]  /*106e0*/  @!P0 STG.E.U8 desc[UR36][R4.64+0x199], R103 ;  /* 0x0001996704008986 */ /* 0x000fe4000c101124 */
[-C--:B------:R-:W-:Y:S01]  /*106f0*/  @!P4 IMAD R105, R105, R17.reuse, RZ ;  /* 0x000000116969c224 */ /* 0x080fe200078e02ff */
[C---:B------:R-:W-:Y:S02]  /*10700*/  ISETP.GE.AND P1, PT, R7.reuse, 0x1a9, PT ;  /* 0x000001a90700780c */ /* 0x040fe40003f26270 */
[----:B------:R-:W-:Y:S01]  /*10710*/  ISETP.GE.AND P0, PT, R7, 0x1aa, PT ;  /* 0x000001aa0700780c */ /* 0x000fe20003f06270 */
[----:B------:R-:W-:Y:S03]  /*10720*/  @!P3 STG.E.U8 desc[UR36][R2.64+0x1a0], R13 ;  /* 0x0001a00d0200b986 */ /* 0x000fe6000c101124 */
[C---:B------:R-:W-:Y:S01]  /*10730*/  ISETP.LT.OR P3, PT, R0.reuse, 0x1, !P0 ;  /* 0x000000010000780c */ /* 0x040fe20004761670 */
[----:B------:R-:W-:Y:S01]  /*10740*/  @!P4 STG.E.U8 desc[UR36][R2.64+0x1a1], R105 ;  /* 0x0001a1690200c986 */ /* 0x000fe2000c101124 */
[----:B------:R-:W-:Y:S01]  /*10750*/  ISETP.LT.OR P4, PT, R0, 0x1, !P1 ;  /* 0x000000010000780c */ /* 0x000fe20004f81670 */
[----:B0-----:R-:W-:-:S02]  /*10760*/  @!P2 IMAD R9, R106, R17, RZ ;  /* 0x000000116a09a224 */ /* 0x001fc400078e02ff */
[-C--:B------:R-:W-:Y:S01]  /*10770*/  @!P5 IMAD R107, R107, R17.reuse, RZ ;  /* 0x000000116b6bd224 */ /* 0x080fe200078e02ff */
[C---:B------:R-:W-:Y:S02]  /*10780*/  ISETP.LT.OR P1, PT, R0.reuse, 0x9, !P1 ;  /* 0x000000090000780c */ /* 0x040fe40004f21670 */
[----:B------:R0:W-:Y:S01]  /*10790*/  @!P2 STG.E.U8 desc[UR36][R4.64+0x1a0], R9 ;  /* 0x0001a0090400a986 */ /* 0x0001e2000c101124 */
[----:B------:R-:W-:Y:S02]  /*107a0*/  ISETP.GE.AND P2, PT, R7, 0x1b2, PT ;  /* 0x000001b20700780c */ /* 0x000fe40003f46270 */
[----:B------:R-:W-:Y:S01]  /*107b0*/  ISETP.LT.OR P0, PT, R0, 0x9, !P0 ;  /* 0x000000090000780c */ /* 0x000fe20004701670 */
[----:B------:R-:W-:Y:S01]  /*107c0*/  @!P5 STG.E.U8 desc[UR36][R4.64+0x1a1], R107 ;  /* 0x0001a16b0400d986 */ /* 0x000fe2000c101124 */
[-C--:B------:R-:W-:Y:S02]  /*107d0*/  @!P3 IMAD R109, R109, R17.reuse, RZ ;  /* 0x000000116d6db224 */ /* 0x080fe400078e02ff */
[----:B------:R-:W-:Y:S01]  /*107e0*/  @!P4 IMAD R11, R108, R17, RZ ;  /* 0x000000116c0bc224 */ /* 0x000fe200078e02ff */
[----:B------:R-:W-:-:S02]  /*107f0*/  ISETP.GE.AND P5, PT, R7, 0x1b1, PT ;  /* 0x000001b10700780c */ /* 0x000fc40003fa6270 */
[----:B------:R-:W-:Y:S02]  /*10800*/  @!P3 STG.E.U8 desc[UR36][R2.64+0x1a9], R109 ;  /* 0x0001a96d0200b986 */ /* 0x000fe4000c101124 */
[C---:B------:R-:W-:Y:S02]  /*10810*/  ISETP.LT.OR P3, PT, R0.reuse, 0x1, !P5 ;  /* 0x000000010000780c */ /* 0x040fe40006f61670 */
        /* <DEDUP_REMOVED lines=93> */
[----:B------:R-:W-:Y:S01]  /*10df0*/  @!P4 IMAD R137, R137, R17, RZ ;  /* 0x000000118989c224 */ /* 0x000fe200078e02ff */
[C---:B------:R-:W-:Y:S02]  /*10e00*/  ISETP.GE.AND P1, PT, R7.reuse, 0x1e9, PT ;  /* 0x000001e90700780c */ /* 0x040fe40003f26270 */
[----:B------:R-:W-:Y:S01]  /*10e10*/  ISETP.GE.AND P0, PT, R7, 0x1ea, PT ;  /* 0x000001ea0700780c */ /* 0x000fe20003f06270 */
[----:B------:R-:W-:Y:S01]  /*10e20*/  @!P3 STG.E.U8 desc[UR36][R2.64+0x1e0], R13 ;  /* 0x0001e00d0200b986 */ /* 0x000fe2000c101124 */
[----:B------:R-:W-:-:S03]  /*10e30*/  ISETP.LT.OR P3, PT, R0, 0x1, !P1 ;  /* 0x000000010000780c */ /* 0x000fc60004f61670 */
[----:B------:R-:W-:Y:S01]  /*10e40*/  @!P4 STG.E.U8 desc[UR36][R2.64+0x1e1], R137 ;  /* 0x0001e1890200c986 */ /* 0x000fe2000c101124 */
[----:B------:R-:W-:Y:S01]  /*10e50*/  ISETP.LT.OR P4, PT, R0, 0x1, !P0 ;  /* 0x000000010000780c */ /* 0x000fe20004781670 */
[-C--:B0-----:R-:W-:Y:S02]  /*10e60*/  @!P2 IMAD R9, R138, R17.reuse, RZ ;  /* 0x000000118a09a224 */ /* 0x081fe400078e02ff */
[-C--:B------:R-:W-:Y:S01]  /*10e70*/  @!P5 IMAD R139, R139, R17.reuse, RZ ;  /* 0x000000118b8bd224 */ /* 0x080fe200078e02ff */
[C---:B------:R-:W-:Y:S02]  /*10e80*/  ISETP.LT.OR P0, PT, R0.reuse, 0x9, !P0 ;  /* 0x000000090000780c */ /* 0x040fe40004701670 */
[----:B------:R0:W-:Y:S01]  /*10e90*/  @!P2 STG.E.U8 desc[UR36][R4.64+0x1e0], R9 ;  /* 0x0001e0090400a986 */ /* 0x0001e2000c101124 */
[----:B------:R-:W-:Y:S02]  /*10ea0*/  ISETP.LT.OR P2, PT, R0, 0x9, !P1 ;  /* 0x000000090000780c */ /* 0x000fe40004f41670 */
[----:B------:R-:W-:Y:S01]  /*10eb0*/  @!P3 IMAD R11, R140, R17, RZ ;  /* 0x000000118c0bb224 */ /* 0x000fe200078e02ff */
[----:B------:R-:W-:Y:S01]  /*10ec0*/  @!P5 STG.E.U8 desc[UR36][R4.64+0x1e1], R139 ;  /* 0x0001e18b0400d986 */ /* 0x000fe2000c101124 */
[----:B------:R-:W-:-:S02]  /*10ed0*/  ISETP.GE.AND P5, PT, R7, 0x1f1, PT ;  /* 0x000001f10700780c */ /* 0x000fc40003fa6270 */
[----:B------:R-:W-:Y:S01]  /*10ee0*/  @!P4 IMAD R141, R141, R17, RZ ;  /* 0x000000118d8dc224 */ /* 0x000fe200078e02ff */
[----:B------:R-:W-:Y:S01]  /*10ef0*/  ISETP.GE.AND P1, PT, R7, 0x1f2, PT ;  /* 0x000001f20700780c */ /* 0x000fe20003f26270 */
[----:B------:R-:W-:Y:S01]  /*10f00*/  @!P3 STG.E.U8 desc[UR36][R2.64+0x1e8], R11 ;  /* 0x0001e80b0200b986 */ /* 0x000fe2000c101124 */
[----:B------:R-:W-:-:S03]  /*10f10*/  ISETP.LT.OR P3, PT, R0, 0x1, !P5 ;  /* 0x000000010000780c */ /* 0x000fc60006f61670 */
[----:B------:R-:W-:Y:S01]  /*10f20*/  @!P4 STG.E.U8 desc[UR36][R2.64+0x1e9], R141 ;  /* 0x0001e98d0200c986 */ /* 0x000fe2000c101124 */
[----:B------:R-:W-:Y:S01]  /*10f30*/  ISETP.LT.OR P4, PT, R0, 0x1, !P1 ;  /* 0x000000010000780c */ /* 0x000fe20004f81670 */
[-C--:B0-----:R-:W-:Y:S02]  /*10f40*/  @!P2 IMAD R9, R142, R17.reuse, RZ ;  /* 0x000000118e09a224 */ /* 0x081fe400078e02ff */
[----:B------:R-:W-:-:S03]  /*10f50*/  @!P0 IMAD R143, R143, R17, RZ ;  /* 0x000000118f8f8224 */ /* 0x000fc600078e02ff */
[----:B------:R0:W-:Y:S01]  /*10f60*/  @!P2 STG.E.U8 desc[UR36][R4.64+0x1e8], R9 ;  /* 0x0001e8090400a986 */ /* 0x0001e2000c101124 */
[C---:B------:R-:W-:Y:S02]  /*10f70*/  ISETP.GE.AND P2, PT, R7.reuse, 0x1f9, PT ;  /* 0x000001f90700780c */ /* 0x040fe40003f46270 */
[-C--:B------:R-:W-:Y:S01]  /*10f80*/  @!P3 IMAD R13, R144, R17.reuse, RZ ;  /* 0x00000011900db224 */ /* 0x080fe200078e02ff */
[----:B------:R1:W-:Y:S01]  /*10f90*/  @!P0 STG.E.U8 desc[UR36][R4.64+0x1e9], R143 ;  /* 0x0001e98f04008986 */ /* 0x0003e2000c101124 */
[----:B------:R-:W-:Y:S02]  /*10fa0*/  ISETP.GE.AND P0, PT, R7, 0x1fa, PT ;  /* 0x000001fa0700780c */ /* 0x000fe40003f06270 */
[----:B------:R-:W-:Y:S01]  /*10fb0*/  @!P4 IMAD R145, R145, R17, RZ ;  /* 0x000000119191c224 */ /* 0x000fe200078e02ff */
[----:B------:R1:W-:Y:S01]  /*10fc0*/  @!P3 STG.E.U8 desc[UR36][R2.64+0x1f0], R13 ;  /* 0x0001f00d0200b986 */ /* 0x0003e2000c101124 */
[C---:B------:R-:W-:Y:S02]  /*10fd0*/  ISETP.LT.OR P5, PT, R0.reuse, 0x9, !P5 ;  /* 0x000000090000780c */ /* 0x040fe40006fa1670 */
[C---:B------:R-:W-:Y:S01]  /*10fe0*/  ISETP.LT.OR P1, PT, R0.reuse, 0x9, !P1 ;  /* 0x000000090000780c */ /* 0x040fe20004f21670 */
[----:B------:R1:W-:Y:S01]  /*10ff0*/  @!P4 STG.E.U8 desc[UR36][R2.64+0x1f1], R145 ;  /* 0x0001f1910200c986 */ /* 0x0003e2000c101124 */
[----:B------:R-:W-:-:S02]  /*11000*/  ISETP.LT.OR P4, PT, R0, 0x1, !P0 ;  /* 0x000000010000780c */ /* 0x000fc40004781670 */
[C---:B------:R-:W-:Y:S02]  /*11010*/  ISETP.LT.OR P3, PT, R0.reuse, 0x1, !P2 ;  /* 0x000000010000780c */ /* 0x040fe40005761670 */
[C---:B------:R-:W-:Y:S02]  /*11020*/  ISETP.LT.OR P2, PT, R0.reuse, 0x9, !P2 ;  /* 0x000000090000780c */ /* 0x040fe40005741670 */
[----:B------:R-:W-:-:S03]  /*11030*/  ISETP.LT.OR P0, PT, R0, 0x9, !P0 ;  /* 0x000000090000780c */ /* 0x000fc60004701670 */
[-C--:B------:R-:W-:Y:S02]  /*11040*/  @!P5 IMAD R7, R146, R17.reuse, RZ ;  /* 0x000000119207d224 */ /* 0x080fe400078e02ff */
[-C--:B------:R-:W-:Y:S02]  /*11050*/  @!P1 IMAD R147, R147, R17.reuse, RZ ;  /* 0x0000001193939224 */ /* 0x080fe400078e02ff */
[-C--:B------:R-:W-:Y:S02]  /*11060*/  @!P4 IMAD R149, R149, R17.reuse, RZ ;  /* 0x000000119595c224 */ /* 0x080fe400078e02ff */
[-C--:B0-----:R-:W-:Y:S02]  /*11070*/  @!P3 IMAD R9, R148, R17.reuse, RZ ;  /* 0x000000119409b224 */ /* 0x081fe400078e02ff */
[-C--:B------:R-:W-:Y:S02]  /*11080*/  @!P2 IMAD R11, R150, R17.reuse, RZ ;  /* 0x00000011960ba224 */ /* 0x080fe400078e02ff */
[----:B------:R-:W-:Y:S01]  /*11090*/  @!P0 IMAD R151, R151, R17, RZ ;  /* 0x0000001197978224 */ /* 0x000fe200078e02ff */
[----:B------:R1:W-:Y:S04]  /*110a0*/  @!P5 STG.E.U8 desc[UR36][R4.64+0x1f0], R7 ;  /* 0x0001f0070400d986 */ /* 0x0003e8000c101124 */
[----:B------:R1:W-:Y:S04]  /*110b0*/  @!P1 STG.E.U8 desc[UR36][R4.64+0x1f1], R147 ;  /* 0x0001f19304009986 */ /* 0x0003e8000c101124 */
[----:B------:R1:W-:Y:S04]  /*110c0*/  @!P4 STG.E.U8 desc[UR36][R2.64+0x1f9], R149 ;  /* 0x0001f9950200c986 */ /* 0x0003e8000c101124 */
[----:B------:R1:W-:Y:S04]  /*110d0*/  @!P3 STG.E.U8 desc[UR36][R2.64+0x1f8], R9 ;  /* 0x0001f8090200b986 */ /* 0x0003e8000c101124 */
[----:B------:R1:W-:Y:S04]  /*110e0*/  @!P2 STG.E.U8 desc[UR36][R4.64+0x1f8], R11 ;  /* 0x0001f80b0400a986 */ /* 0x0003e8000c101124 */
[----:B------:R1:W-:Y:S02]  /*110f0*/  @!P0 STG.E.U8 desc[UR36][R4.64+0x1f9], R151 ;  /* 0x0001f99704008986 */ /* 0x0003e4000c101124 */
.L_x_549:
[----:B------:R-:W-:Y:S05]  /*11100*/  BSYNC B0 ;  /* 0x0000000000007941 */ /* 0x000fea0003800000 */
.L_x_35:
[----:B01----:R-:W4:Y:S04]  /*11110*/  LDL.LU R3, [R1+0x204] ;  /* 0x0002040001037983 */ /* 0x003f280000300800 */
[----:B------:R-:W4:Y:S01]  /*11120*/  LDL.LU R2, [R1+0x208] ;  /* 0x0002080001027983 */ /* 0x000f220000300800 */
[----:B------:R-:W-:Y:S01]  /*11130*/  ULDC UR4, c[0x0][0xc] ;  /* 0x0000030000047ab9 */ /* 0x000fe20000000800 */
[----:B------:R-:W-:Y:S01]  /*11140*/  ULDC UR5, c[0x0][0x10] ;  /* 0x0000040000057ab9 */ /* 0x000fe20000000800 */
[----:B--23--:R-:W4:Y:S01]  /*11150*/  LDC R5, c[0x0][0x14] ;  /* 0x00000500ff057b82 */ /* 0x00cf220000000800 */
[----:B------:R-:W-:Y:S01]  /*11160*/  UIMAD.WIDE.U32 UR4, UR4, UR5, URZ ;  /* 0x00000005040472a5 */ /* 0x000fe2000f8e003f */
[----:B------:R-:W-:Y:S01]  /*11170*/  PRMT R0, RZ, 0x7610, R0 ;  /* 0x00007610ff007816 */ /* 0x000fe20000000000 */
[----:B------:R-:W-:-:S02]  /*11180*/  IMAD.MOV.U32 R153, RZ, RZ, -0x1 ;  /* 0xffffffffff997424 */ /* 0x000fc400078e00ff */
[----:B------:R-:W-:Y:S02]  /*11190*/  IMAD.MOV.U32 R152, RZ, RZ, -0x1 ;  /* 0xffffffffff987424 */ /* 0x000fe400078e00ff */
[----:B----4-:R-:W-:-:S04]  /*111a0*/  IMAD.WIDE.U32 R2, R5, UR4, R2 ;  /* 0x0000000405027c25 */ /* 0x010fc8000f8e0002 */
[----:B------:R-:W-:Y:S01]  /*111b0*/  IMAD R5, R5, UR5, RZ ;  /* 0x0000000505057c24 */ /* 0x000fe2000f8e02ff */
[----:B------:R-:W-:Y:S01]  /*111c0*/  ULDC.64 UR4, c[0x0][0x650] ;  /* 0x0001940000047ab9 */ /* 0x000fe20000000a00 */
[----:B------:R-:W-:Y:S01]  /*111d0*/  IMAD.MOV.U32 R23, RZ, RZ, R2 ;  /* 0x000000ffff177224 */ /* 0x000fe200078e0002 */
[----:B------:R-:W-:Y:S01]  /*111e0*/  ISETP.GE.U32.AND P0, PT, R2, UR4, PT ;  /* 0x0000000402007c0c */ /* 0x000fe2000bf06070 */
[----:B------:R-:W-:-:S05]  /*111f0*/  IMAD.IADD R24, R3, 0x1, R5 ;  /* 0x0000000103187824 */ /* 0x000fca00078e0205 */
[----:B------:R0:W-:Y:S01]  /*11200*/  STL [R1+0x204], R24 ;  /* 0x0002041801007387 */ /* 0x0001e20000100800 */
[----:B------:R-:W-:-:S03]  /*11210*/  ISETP.GE.U32.AND.EX P0, PT, R24, UR5, PT, P0 ;  /* 0x0000000518007c0c */ /* 0x000fc6000bf06100 */
[----:B------:R0:W-:Y:S10]  /*11220*/  STL [R1+0x208], R23 ;  /* 0x0002081701007387 */ /* 0x0001f40000100800 */
[----:B0-----:R-:W-:Y:S05]  /*11230*/  @P0 BRA `(.L_x_550) ;  /* 0x0000000400700947 */ /* 0x001fea0003800000 */
[----:B------:R-:W0:Y:S01]  /*11240*/  S2R R14, SR_CTAID.X ;  /* 0x00000000000e7919 */ /* 0x000e220000002500 */
[----:B------:R-:W1:Y:S01]  /*11250*/  LDC.64 R8, c[0x0][0x628] ;  /* 0x00018a00ff087b82 */ /* 0x000e620000000a00 */
[----:B------:R-:W-:Y:S01]  /*11260*/  ULDC UR4, c[0x0][0x150] ;  /* 0x0000540000047ab9 */ /* 0x000fe20000000800 */
[----:B------:R-:W-:Y:S01]  /*11270*/  IMAD.MOV.U32 R6, RZ, RZ, R23 ;  /* 0x000000ffff067224 */ /* 0x000fe200078e0017 */
[----:B------:R-:W2:Y:S01]  /*11280*/  S2R R20, SR_CTAID.Y ;  /* 0x0000000000147919 */ /* 0x000ea20000002600 */
[----:B------:R-:W-:-:S04]  /*11290*/  IMAD.MOV.U32 R7, RZ, RZ, R24 ;  /* 0x000000ffff077224 */ /* 0x000fc800078e0018 */
[----:B------:R-:W3:Y:S08]  /*112a0*/  LDC R21, c[0x0][0x144] ;  /* 0x00005100ff157b82 */ /* 0x000ef00000000800 */
[----:B------:R-:W4:Y:S08]  /*112b0*/  LDC R10, c[0x0][0x630] ;  /* 0x00018c00ff0a7b82 */ /* 0x000f300000000800 */
[----:B------:R-:W2:Y:S01]  /*112c0*/  LDC.64 R12, c[0x0][0x620] ;  /* 0x00018800ff0c7b82 */ /* 0x000ea20000000a00 */
[----:B-1----:R-:W-:-:S04]  /*112d0*/  ISETP.NE.U32.AND P0, PT, R8, RZ, PT ;  /* 0x000000ff0800720c */ /* 0x002fc80003f05070 */
[----:B------:R-:W-:Y:S02]  /*112e0*/  ISETP.NE.AND.EX P0, PT, R9, RZ, PT, P0 ;  /* 0x000000ff0900720c */ /* 0x000fe40003f05300 */
[----:B0-----:R-:W-:-:S05]  /*112f0*/  I2FP.F32.U32 R0, R14 ;  /* 0x0000000e00007245 */ /* 0x001fca0000201000 */
[----:B------:R-:W-:-:S04]  /*11300*/  FMUL R0, R0, UR4 ;  /* 0x0000000400007c20 */ /* 0x000fc80008400000 */
[----:B------:R0:W1:Y:S02]  /*11310*/  F2I.U32.TRUNC.NTZ R15, R0 ;  /* 0x00000000000f7305 */ /* 0x000064000020f000 */
[----:B---34-:R-:W-:Y:S05]  /*11320*/  @!P0 BRA `(.L_x_551) ;  /* 0x0000000000288947 */ /* 0x018fea0003800000 */
[----:B0-----:R-:W0:Y:S02]  /*11330*/  LDC R0, c[0x0][0x634] ;  /* 0x00018d00ff007b82 */ /* 0x001e240000000800 */
[----:B0-----:R-:W-:-:S05]  /*11340*/  IADD3 R7, P0, R23, R0, RZ ;  /* 0x0000000017077210 */ /* 0x001fca0007f1e0ff */
        /* <DEDUP_REMOVED lines=8> */
.L_x_551:
[-CC-:B------:R-:W-:Y:S01]  /*113d0*/  SHF.R.U64 R152, R6, R10.reuse, R7.reuse ;  /* 0x0000000a06987219 */ /* 0x180fe20000001207 */
[----:B------:R-:W3:Y:S01]  /*113e0*/  LDC.64 R28, c[0x0][0x640] ;  /* 0x00019000ff1c7b82 */ /* 0x000ee20000000a00 */
[----:B0-----:R-:W-:Y:S01]  /*113f0*/  SHF.R.U32.HI R0, RZ, R10, R7 ;  /* 0x0000000aff007219 */ /* 0x001fe20000011607 */
[----:B------:R-:W-:Y:S01]  /*11400*/  IMAD.MOV.U32 R2, RZ, RZ, R23 ;  /* 0x000000ffff027224 */ /* 0x000fe200078e0017 */
[----:B------:R-:W-:Y:S01]  /*11410*/  IADD3 R5, P0, RZ, -R152, RZ ;  /* 0x80000098ff057210 */ /* 0x000fe20007f1e0ff */
[----:B-1----:R-:W-:Y:S01]  /*11420*/  IMAD.MOV R15, RZ, RZ, -R15 ;  /* 0x000000ffff0f7224 */ /* 0x002fe200078e0a0f */
[----:B------:R-:W-:Y:S01]  /*11430*/  ULDC UR4, c[0x0][0x154] ;  /* 0x0000550000047ab9 */ /* 0x000fe20000000800 */
[----:B------:R-:W-:Y:S02]  /*11440*/  IMAD.MOV.U32 R7, RZ, RZ, 0x1 ;  /* 0x00000001ff077424 */ /* 0x000fe400078e00ff */
[----:B------:R-:W0:Y:S01]  /*11450*/  LDC R4, c[0x0][0x618] ;  /* 0x00018600ff047b82 */ /* 0x000e220000000800 */
[----:B------:R-:W-:-:S04]  /*11460*/  IMAD.X R3, RZ, RZ, ~R0, P0 ;  /* 0x000000ffff037224 */ /* 0x000fc800000e0e00 */
[-C--:B--2---:R-:W-:Y:S02]  /*11470*/  IMAD R0, R3, R12.reuse, RZ ;  /* 0x0000000c03007224 */ /* 0x084fe400078e02ff */
[----:B------:R-:W-:Y:S01]  /*11480*/  IMAD.MOV.U32 R3, RZ, RZ, R24 ;  /* 0x000000ffff037224 */ /* 0x000fe200078e0018 */
[----:B------:R-:W1:Y:S01]  /*11490*/  LDC R6, c[0x0][0x608] ;  /* 0x00018200ff067b82 */ /* 0x000e620000000800 */
[----:B------:R-:W-:Y:S02]  /*114a0*/  IMAD R24, R21, R15, R14 ;  /* 0x0000000f15187224 */ /* 0x000fe400078e020e */
[----:B------:R-:W-:-:S04]  /*114b0*/  IMAD.WIDE.U32 R2, R5, R12, R2 ;  /* 0x0000000c05027225 */ /* 0x000fc800078e0002 */
[----:B------:R-:W-:Y:S01]  /*114c0*/  IMAD R5, R5, R13, R0 ;  /* 0x0000000d05057224 */ /* 0x000fe200078e0200 */
[----:B------:R-:W2:Y:S01]  /*114d0*/  LDC R26, c[0x0][0x658] ;  /* 0x00019600ff1a7b82 */ /* 0x000ea20000000800 */
[----:B------:R-:W-:Y:S02]  /*114e0*/  I2FP.F32.U32 R0, R20 ;  /* 0x0000001400007245 */ /* 0x000fe40000201000 */
[----:B------:R-:W-:Y:S01]  /*114f0*/  IMAD.IADD R3, R3, 0x1, R5 ;  /* 0x0000000103037824 */ /* 0x000fe200078e0205 */
[----:B---3--:R-:W-:Y:S01]  /*11500*/  ISETP.NE.U32.AND P0, PT, R28, RZ, PT ;  /* 0x000000ff1c00720c */ /* 0x008fe20003f05070 */
[----:B------:R-:W-:Y:S02]  /*11510*/  IMAD.MOV.U32 R5, RZ, RZ, -0x1 ;  /* 0xffffffffff057424 */ /* 0x000fe400078e00ff */
[----:B------:R-:W-:Y:S01]  /*11520*/  FMUL R0, R0, UR4 ;  /* 0x0000000400007c20 */ /* 0x000fe20008400000 */
[----:B------:R-:W3:Y:S01]  /*11530*/  LDC R13, c[0x0][0x148] ;  /* 0x00005200ff0d7b82 */ /* 0x000ee20000000800 */
[----:B0-----:R-:W-:-:S02]  /*11540*/  SHF.R.U64 R10, R2, R4, R3 ;  /* 0x00000004020a7219 */ /* 0x001fc40000001203 */
[----:B------:R0:W4:Y:S01]  /*11550*/  F2I.U32.TRUNC.NTZ R12, R0 ;  /* 0x00000000000c7305 */ /* 0x000122000020f000 */
[----:B------:R-:W-:Y:S02]  /*11560*/  ISETP.NE.AND.EX P0, PT, R29, RZ, PT, P0 ;  /* 0x000000ff1d00720c */ /* 0x000fe40003f05300 */
[----:B------:R-:W-:Y:S02]  /*11570*/  SHF.R.U32.HI R3, RZ, R4, R3 ;  /* 0x00000004ff037219 */ /* 0x000fe40000011603 */
[----:B------:R-:W0:Y:S02]  /*11580*/  LDC R14, c[0x0][0x600] ;  /* 0x00018000ff0e7b82 */ /* 0x000e240000000800 */
[-CC-:B-1----:R-:W-:Y:S02]  /*11590*/  SHF.R.U64 R8, R10, R6.reuse, R3.reuse ;  /* 0x000000060a087219 */ /* 0x182fe40000001203 */
[----:B------:R-:W-:-:S04]  /*115a0*/  SHF.R.U32.HI R3, RZ, R6, R3 ;  /* 0x00000006ff037219 */ /* 0x000fc80000011603 */
[----:B------:R-:W1:Y:S01]  /*115b0*/  LDC R15, c[0x0][0x648] ;  /* 0x00019200ff0f7b82 */ /* 0x000e620000000800 */
[-CC-:B--2---:R-:W-:Y:S02]  /*115c0*/  SHF.R.U64 R11, R8, R26.reuse, R3.reuse ;  /* 0x0000001a080b7219 */ /* 0x184fe40000001203 */
[-C--:B------:R-:W-:Y:S02]  /*115d0*/  SHF.L.U32 R5, R5, R26.reuse, RZ ;  /* 0x0000001a05057219 */ /* 0x080fe400000006ff */
[-C--:B------:R-:W-:Y:S01]  /*115e0*/  SHF.R.U32.HI R3, RZ, R26.reuse, R3 ;  /* 0x0000001aff037219 */ /* 0x080fe20000011603 */
[----:B------:R-:W-:Y:S01]  /*115f0*/  IMAD.MOV.U32 R2, RZ, RZ, R11 ;  /* 0x000000ffff027224 */ /* 0x000fe200078e000b */
[----:B------:R-:W-:Y:S01]  /*11600*/  SHF.L.U32 R26, R7, R26, RZ ;  /* 0x0000001a071a7219 */ /* 0x000fe200000006ff */
[----:B------:R-:W2:Y:S01]  /*11610*/  LDC R21, c[0x0][0x638] ;  /* 0x00018e00ff157b82 */ /* 0x000ea20000000800 */
[----:B------:R-:W-:-:S07]  /*11620*/  LOP3.LUT R155, RZ, R5, RZ, 0x33, !PT ;  /* 0x00000005ff9b7212 */ /* 0x000fce00078e33ff */
[----:B------:R-:W0:Y:S01]  /*11630*/  LDC R23, c[0x0][0x610] ;  /* 0x00018400ff177b82 */ /* 0x000e220000000800 */
[----:B----4-:R-:W-:Y:S05]  /*11640*/  @!P0 BRA `(.L_x_552) ;  /* 0x0000000000288947 */ /* 0x010fea0003800000 */
        /* <DEDUP_REMOVED lines=10> */
.L_x_552:
[----:B------:R-:W4:Y:S01]  /*116f0*/  LDC R4, c[0x0][0x65c] ;  /* 0x00019700ff047b82 */ /* 0x000f220000000800 */
[----:B01----:R-:W-:Y:S01]  /*11700*/  SHF.R.U64 R0, R2, R15, R3 ;  /* 0x0000000f02007219 */ /* 0x003fe20000001203 */
[----:B------:R-:W-:Y:S01]  /*11710*/  VIADD R3, R14, 0xffffffff ;  /* 0xffffffff0e037836 */ /* 0x000fe20000000000 */
[----:B------:R-:W-:Y:S01]  /*11720*/  LOP3.LUT R155, R8, R155, RZ, 0xc0, !PT ;  /* 0x0000009b089b7212 */ /* 0x000fe200078ec0ff */
[----:B------:R-:W-:Y:S02]  /*11730*/  IMAD.MOV R12, RZ, RZ, -R12 ;  /* 0x000000ffff0c7224 */ /* 0x000fe400078e0a0c */
[----:B------:R-:W-:Y:S01]  /*11740*/  IMAD.MOV R2, RZ, RZ, -R0 ;  /* 0x000000ffff027224 */ /* 0x000fe200078e0a00 */
[----:B------:R-:W-:Y:S01]  /*11750*/  LOP3.LUT R3, R10, R3, RZ, 0xc0, !PT ;  /* 0x000000030a037212 */ /* 0x000fe200078ec0ff */
[----:B------:R-:W-:Y:S02]  /*11760*/  IMAD R155, R26, R0, R155 ;  /* 0x000000001a9b7224 */ /* 0x000fe400078e029b */
[----:B--2---:R-:W-:-:S04]  /*11770*/  IMAD R0, R2, R21, R11 ;  /* 0x0000001502007224 */ /* 0x004fc800078e020b */
[----:B------:R-:W-:Y:S01]  /*11780*/  IMAD R2, R0, R14, R3 ;  /* 0x0000000e00027224 */ /* 0x000fe200078e0203 */
[----:B----4-:R-:W-:Y:S01]  /*11790*/  ISETP.NE.AND P0, PT, R4, 0x1, PT ;  /* 0x000000010400780c */ /* 0x010fe20003f05270 */
[----:B------:R-:W-:-:S05]  /*117a0*/  IMAD.MOV.U32 R4, RZ, RZ, 0x1 ;  /* 0x00000001ff047424 */ /* 0x000fca00078e00ff */
[----:B------:R-:W-:-:S07]  /*117b0*/  PRMT R0, R4, 0x7610, R0 ;  /* 0x0000761004007816 */ /* 0x000fce0000000000 */
[----:B---3--:R-:W-:-:S04]  /*117c0*/  @P0 IMAD R24, R13, R12, R20 ;  /* 0x0000000c0d180224 */ /* 0x008fc800078e0214 */
[----:B------:R-:W-:-:S05]  /*117d0*/  IMAD R155, R155, R23, R24 ;  /* 0x000000179b9b7224 */ /* 0x000fca00078e0218 */
[----:B------:R-:W-:Y:S02]  /*117e0*/  SEL R153, R2, R155, !P0 ;  /* 0x0000009b02997207 */ /* 0x000fe40004000000 */
[----:B------:R-:W-:-:S07]  /*117f0*/  SEL R155, R155, R2, !P0 ;  /* 0x000000029b9b7207 */ /* 0x000fce0004000000 */
.L_x_550:
[----:B------:R-:W-:Y:S01]  /*11800*/  LOP3.LUT P0, RZ, R0, 0xff, RZ, 0xc0, !PT ;  /* 0x000000ff00ff7812 */ /* 0x000fe2000780c0ff */
[----:B------:R-:W-:-:S12]  /*11810*/  IMAD.MOV.U32 R23, RZ, RZ, R155 ;  /* 0x000000ffff177224 */ /* 0x000fd800078e009b */
[----:B------:R-:W-:Y:S05]  /*11820*/  @P0 BRA `(.L_x_553) ;  /* 0xfffffef800c80947 */ /* 0x000fea000383ffff */
[----:B------:R-:W-:Y:S05]  /*11830*/  EXIT ;  /* 0x000000000000794d */ /* 0x000fea0003800000 */
.L_x_8:
[----:B------:R-:W2:Y:S01]  /*11840*/  LDL R17, [R1+0x208] ;  /* 0x0002080001117983 */ /* 0x000ea20000100800 */
[----:B------:R-:W-:-:S03]  /*11850*/  ULDC.64 UR4, c[0x0][0x650] ;  /* 0x0001940000047ab9 */ /* 0x000fc60000000a00 */
[----:B------:R-:W3:Y:S01]  /*11860*/  LDL R20, [R1+0x204] ;  /* 0x0002040001147983 */ /* 0x000ee20000100800 */
[----:B------:R-:W-:Y:S01]  /*11870*/  PRMT R8, RZ, 0x7610, R8 ;  /* 0x00007610ff087816 */ /* 0x000fe20000000008 */
[----:B------:R-:W-:Y:S02]  /*11880*/  IMAD.MOV.U32 R3, RZ, RZ, -0x1 ;  /* 0xffffffffff037424 */ /* 0x000fe400078e00ff */
[----:B------:R-:W-:Y:S02]  /*11890*/  IMAD.MOV.U32 R2, RZ, RZ, -0x1 ;  /* 0xffffffffff027424 */ /* 0x000fe400078e00ff */
[----:B------:R-:W-:Y:S01]  /*118a0*/  IMAD.MOV.U32 R11, RZ, RZ, -0x1 ;  /* 0xffffffffff0b7424 */ /* 0x000fe200078e00ff */
[----:B--2---:R-:W-:-:S04]  /*118b0*/  ISETP.GE.U32.AND P0, PT, R17, UR4, PT ;  /* 0x0000000411007c0c */ /* 0x004fc8000bf06070 */
[----:B---3--:R-:W-:-:S13]  /*118c0*/  ISETP.GE.U32.AND.EX P0, PT, R20, UR5, PT, P0 ;  /* 0x0000000514007c0c */ /* 0x008fda000bf06100 */
[----:B------:R-:W-:Y:S05]  /*118d0*/  @P0 BRA `(.L_x_554) ;  /* 0x0000000400340947 */ /* 0x000fea0003800000 */
[----:B------:R-:W1:Y:S01]  /*118e0*/  LDC.64 R12, c[0x0][0x628] ;  /* 0x00018a00ff0c7b82 */ /* 0x000e620000000a00 */
[----:B------:R-:W-:Y:S02]  /*118f0*/  IMAD.MOV.U32 R10, RZ, RZ, R17 ;  /* 0x000000ffff0a7224 */ /* 0x000fe400078e0011 */
[----:B------:R-:W-:-:S05]  /*11900*/  IMAD.MOV.U32 R11, RZ, RZ, R20 ;  /* 0x000000ffff0b7224 */ /* 0x000fca00078e0014 */
[----:B------:R-:W2:Y:S08]  /*11910*/  LDC R16, c[0x0][0x630] ;  /* 0x00018c00ff107b82 */ /* 0x000eb00000000800 */
[----:B0-----:R-:W0:Y:S01]  /*11920*/  LDC.64 R18, c[0x0][0x620] ;  /* 0x00018800ff127b82 */ /* 0x001e220000000a00 */
[----:B-1----:R-:W-:-:S04]  /*11930*/  ISETP.NE.U32.AND P0, PT, R12, RZ, PT ;  /* 0x000000ff0c00720c */ /* 0x002fc80003f05070 */
[----:B------:R-:W-:-:S13]  /*11940*/  ISETP.NE.AND.EX P0, PT, R13, RZ, PT, P0 ;  /* 0x000000ff0d00720c */ /* 0x000fda0003f05300 */
[----:B0-2---:R-:W-:Y:S05]  /*11950*/  @!P0 BRA `(.L_x_555) ;  /* 0x0000000000288947 */ /* 0x005fea0003800000 */
[----:B------:R-:W0:Y:S02]  /*11960*/  LDC R2, c[0x0][0x634] ;  /* 0x00018d00ff027b82 */ /* 0x000e240000000800 */
        /* <DEDUP_REMOVED lines=9> */
.L_x_555:
[----:B------:R-:W0:Y:S01]  /*11a00*/  LDC.64 R22, c[0x0][0x640] ;  /* 0x00019000ff167b82 */ /* 0x000e220000000a00 */
[-CC-:B------:R-:W-:Y:S01]  /*11a10*/  SHF.R.U64 R15, R10, R16.reuse, R11.reuse ;  /* 0x000000100a0f7219 */ /* 0x180fe2000000120b */
[----:B------:R-:W-:Y:S01]  /*11a20*/  IMAD.MOV.U32 R24, RZ, RZ, 0x1 ;  /* 0x00000001ff187424 */ /* 0x000fe200078e00ff */
[----:B------:R-:W-:Y:S02]  /*11a30*/  SHF.R.U32.HI R2, RZ, R16, R11 ;  /* 0x00000010ff027219 */ /* 0x000fe4000001160b */
[----:B------:R-:W-:-:S03]  /*11a40*/  IADD3 R9, P0, RZ, -R15, RZ ;  /* 0x8000000fff097210 */ /* 0x000fc60007f1e0ff */
[----:B------:R-:W1:Y:S02]  /*11a50*/  LDC R10, c[0x0][0x618] ;  /* 0x00018600ff0a7b82 */ /* 0x000e640000000800 */
[----:B------:R-:W-:Y:S02]  /*11a60*/  IMAD.X R3, RZ, RZ, ~R2, P0 ;  /* 0x000000ffff037224 */ /* 0x000fe400000e0e02 */
[----:B------:R-:W-:Y:S02]  /*11a70*/  IMAD.MOV.U32 R2, RZ, RZ, R17 ;  /* 0x000000ffff027224 */ /* 0x000fe400078e0011 */
[-C--:B------:R-:W-:Y:S02]  /*11a80*/  IMAD R8, R3, R18.reuse, RZ ;  /* 0x0000001203087224 */ /* 0x080fe400078e02ff */
[----:B------:R-:W2:Y:S01]  /*11a90*/  LDC R16, c[0x0][0x608] ;  /* 0x00018200ff107b82 */ /* 0x000ea20000000800 */
[----:B------:R-:W-:Y:S02]  /*11aa0*/  IMAD.MOV.U32 R3, RZ, RZ, R20 ;  /* 0x000000ffff037224 */ /* 0x000fe400078e0014 */
[----:B------:R-:W-:-:S05]  /*11ab0*/  IMAD.WIDE.U32 R2, R9, R18, R2 ;  /* 0x0000001209027225 */ /* 0x000fca00078e0002 */
[----:B------:R-:W3:Y:S01]  /*11ac0*/  LDC R21, c[0x0][0x658] ;  /* 0x00019600ff157b82 */ /* 0x000ee20000000800 */
[----:B------:R-:W-:Y:S01]  /*11ad0*/  IMAD R9, R9, R19, R8 ;  /* 0x0000001309097224 */ /* 0x000fe200078e0208 */
[----:B0-----:R-:W-:Y:S01]  /*11ae0*/  ISETP.NE.U32.AND P0, PT, R22, RZ, PT ;  /* 0x000000ff1600720c */ /* 0x001fe20003f05070 */
[----:B------:R-:W-:Y:S02]  /*11af0*/  IMAD.MOV.U32 R8, RZ, RZ, -0x1 ;  /* 0xffffffffff087424 */ /* 0x000fe400078e00ff */
[----:B------:R-:W-:Y:S01]  /*11b00*/  IMAD.IADD R3, R3, 0x1, R9 ;  /* 0x0000000103037824 */ /* 0x000fe200078e0209 */
[----:B------:R-:W-:Y:S02]  /*11b10*/  ISETP.NE.AND.EX P0, PT, R23, RZ, PT, P0 ;  /* 0x000000ff1700720c */ /* 0x000fe40003f05300 */
[----:B------:R-:W0:Y:S02]  /*11b20*/  LDC R18, c[0x0][0x600] ;  /* 0x00018000ff127b82 */ /* 0x000e240000000800 */
[----:B-1----:R-:W-:-:S02]  /*11b30*/  SHF.R.U64 R12, R2, R10, R3 ;  /* 0x0000000a020c7219 */ /* 0x002fc40000001203 */
[----:B------:R-:W-:-:S04]  /*11b40*/  SHF.R.U32.HI R3, RZ, R10, R3 ;  /* 0x0000000aff037219 */ /* 0x000fc80000011603 */
[----:B------:R-:W1:Y:S01]  /*11b50*/  LDC R19, c[0x0][0x648] ;  /* 0x00019200ff137b82 */ /* 0x000e620000000800 */
[-CC-:B--2---:R-:W-:Y:S02]  /*11b60*/  SHF.R.U64 R17, R12, R16.reuse, R3.reuse ;  /* 0x000000100c117219 */ /* 0x184fe40000001203 */
[----:B------:R-:W-:-:S05]  /*11b70*/  SHF.R.U32.HI R2, RZ, R16, R3 ;  /* 0x00000010ff027219 */ /* 0x000fca0000011603 */
[----:B------:R-:W2:Y:S01]  /*11b80*/  LDC R20, c[0x0][0x638] ;  /* 0x00018e00ff147b82 */ /* 0x000ea20000000800 */
[-CC-:B---3--:R-:W-:Y:S02]  /*11b90*/  SHF.R.U64 R16, R17, R21.reuse, R2.reuse ;  /* 0x0000001511107219 */ /* 0x188fe40000001202 */
        /* <DEDUP_REMOVED lines=16> */
.L_x_556:
[----:B------:R-:W4:Y:S01]  /*11ca0*/  LDC R8, c[0x0][0x65c] ;  /* 0x00019700ff087b82 */ /* 0x000f220000000800 */
[----:B-1----:R-:W-:Y:S01]  /*11cb0*/  SHF.R.U64 R3, R2, R19, R3 ;  /* 0x0000001302037219 */ /* 0x002fe20000001203 */
[----:B0-----:R-:W-:Y:S01]  /*11cc0*/  VIADD R9, R18, 0xffffffff ;  /* 0xffffffff12097836 */ /* 0x001fe20000000000 */
[----:B------:R-:W-:Y:S01]  /*11cd0*/  SHF.L.U32 R24, R24, R21, RZ ;  /* 0x0000001518187219 */ /* 0x000fe200000006ff */
[----:B------:R-:W-:Y:S01]  /*11ce0*/  IMAD.MOV.U32 R11, RZ, RZ, R15 ;  /* 0x000000ffff0b7224 */ /* 0x000fe200078e000f */
[----:B------:R-:W-:Y:S01]  /*11cf0*/  LOP3.LUT R2, R17, R26, RZ, 0xc0, !PT ;  /* 0x0000001a11027212 */ /* 0x000fe200078ec0ff */
[----:B------:R-:W-:-:S04]  /*11d00*/  IMAD.MOV R5, RZ, RZ, -R3 ;  /* 0x000000ffff057224 */ /* 0x000fc800078e0a03 */
[----:B------:R-:W-:Y:S02]  /*11d10*/  IMAD R3, R24, R3, R2 ;  /* 0x0000000318037224 */ /* 0x000fe400078e0202 */
[----:B--2---:R-:W-:Y:S01]  /*11d20*/  IMAD R2, R5, R20, R16 ;  /* 0x0000001405027224 */ /* 0x004fe200078e0210 */
[----:B----4-:R-:W-:Y:S01]  /*11d30*/  ISETP.NE.AND P0, PT, R8, 0x1, PT ;  /* 0x000000010800780c */ /* 0x010fe20003f05270 */
[----:B------:R-:W-:-:S12]  /*11d40*/  IMAD.MOV.U32 R8, RZ, RZ, 0x1 ;  /* 0x00000001ff087424 */ /* 0x000fd800078e00ff */
[----:B------:R-:W-:Y:S01]  /*11d50*/  @P0 IMAD R6, R7, R14, R4 ;  /* 0x0000000e07060224 */ /* 0x000fe200078e0204 */
[----:B------:R-:W-:-:S03]  /*11d60*/  LOP3.LUT R7, R12, R9, RZ, 0xc0, !PT ;  /* 0x000000090c077212 */ /* 0x000fc600078ec0ff */
[----:B---3--:R-:W-:Y:S02]  /*11d70*/  IMAD R3, R3, R25, R6 ;  /* 0x0000001903037224 */ /* 0x008fe400078e0206 */
[----:B------:R-:W-:-:S05]  /*11d80*/  IMAD R4, R2, R18, R7 ;  /* 0x0000001202047224 */ /* 0x000fca00078e0207 */
[----:B------:R-:W-:Y:S02]  /*11d90*/  SEL R2, R4, R3, !P0 ;  /* 0x0000000304027207 */ /* 0x000fe40004000000 */
[----:B------:R-:W-:-:S07]  /*11da0*/  SEL R3, R3, R4, !P0 ;  /* 0x0000000403037207 */ /* 0x000fce0004000000 */
.L_x_554:
[----:B------:R-:W-:-:S08]  /*11db0*/  NOP ;  /* 0x0000000000007918 */ /* 0x000fd00000000000 */
[----:B0-----:R-:W0:-:S00]  /*11dc0*/  USETMAXREG.DEALLOC.CTAPOOL 0x18 ;  /* 0x00000018000079c8 */ /* 0x001e0000080e0500 */
[----:B0-----:R-:W-:-:S13]  /*11dd0*/  ISETP.NE.AND P0, PT, R0, RZ, PT ;  /* 0x000000ff0000720c */ /* 0x001fda0003f05270 */
[----:B------:R-:W-:Y:S05]  /*11de0*/  @P0 EXIT ;  /* 0x000000000000094d */ /* 0x000fea0003800000 */
[----:B------:R-:W-:Y:S01]  /*11df0*/  LOP3.LUT P0, RZ, R8, 0xff, RZ, 0xc0, !PT ;  /* 0x000000ff08ff7812 */ /* 0x000fe2000780c0ff */
[----:B------:R-:W-:Y:S02]  /*11e00*/  IMAD.MOV.U32 R0, RZ, RZ, 0x1 ;  /* 0x00000001ff007424 */ /* 0x000fe400078e00ff */
[----:B------:R-:W-:-:S10]  /*11e10*/  IMAD.MOV.U32 R4, RZ, RZ, RZ ;  /* 0x000000ffff047224 */ /* 0x000fd400078e00ff */
[----:B------:R-:W-:Y:S05]  /*11e20*/  @!P0 BRA `(.L_x_557) ;  /* 0x0000000c00608947 */ /* 0x000fea0003800000 */
[----:B------:R-:W2:Y:S01]  /*11e30*/  LDL R7, [R1+0x200] ;  /* 0x0002000001077983 */ /* 0x000ea20000100800 */
[----:B------:R-:W0:Y:S01]  /*11e40*/  LDC R4, c[0x0][0x28c] ;  /* 0x0000a300ff047b82 */ /* 0x000e220000000800 */
[----:B------:R-:W-:Y:S01]  /*11e50*/  ULDC UR5, c[0x0][0x658] ;  /* 0x0001960000057ab9 */ /* 0x000fe20000000800 */
[----:B------:R-:W-:Y:S01]  /*11e60*/  UMOV UR7, 0xffffffff ;  /* 0xffffffff00077882 */ /* 0x000fe20000000000 */
[----:B------:R-:W1:Y:S01]  /*11e70*/  S2R R0, SR_CgaCtaId ;  /* 0x0000000000007919 */ /* 0x000e620000008800 */
[----:B------:R-:W-:Y:S01]  /*11e80*/  ULDC UR6, c[0x0][0xc] ;  /* 0x0000030000067ab9 */ /* 0x000fe20000000800 */
[----:B------:R-:W-:Y:S01]  /*11e90*/  USHF.L.U32 UR8, UR7, UR5, URZ ;  /* 0x0000000507087299 */ /* 0x000fe2000800063f */
[----:B------:R-:W-:Y:S01]  /*11ea0*/  BSSY B0, `(.L_x_557) ;  /* 0x00000d0000007945 */ /* 0x000fe20003800000 */
[----:B------:R-:W-:Y:S01]  /*11eb0*/  UMOV UR9, 0x1 ;  /* 0x0000000100097882 */ /* 0x000fe20000000000 */
[----:B------:R-:W-:Y:S01]  /*11ec0*/  ULDC UR7, c[0x0][0x10] ;  /* 0x0000040000077ab9 */ /* 0x000fe20000000800 */
[----:B------:R-:W-:Y:S01]  /*11ed0*/  USHF.L.U32 UR18, UR9, UR5, URZ ;  /* 0x0000000509127299 */ /* 0x000fe2000800063f */
[----:B------:R-:W-:Y:S01]  /*11ee0*/  IMAD.MOV.U32 R16, RZ, RZ, 0x1 ;  /* 0x00000001ff107424 */ /* 0x000fe200078e00ff */
[----:B------:R-:W-:Y:S01]  /*11ef0*/  UIMAD.WIDE.U32 UR6, UR6, UR7, URZ ;  /* 0x00000007060672a5 */ /* 0x000fe2000f8e003f */
[----:B------:R-:W-:Y:S01]  /*11f00*/  ULDC UR5, c[0x0][0x14] ;  /* 0x0000050000057ab9 */ /* 0x000fe20000000800 */
[----:B------:R-:W-:-:S02]  /*11f10*/  ULDC UR4, c[0x0][0x600] ;  /* 0x0001800000047ab9 */ /* 0x000fc40000000800 */
[----:B------:R-:W-:Y:S02]  /*11f20*/  UIMAD.WIDE.U32 UR22, UR6, UR5, URZ ;  /* 0x00000005061672a5 */ /* 0x000fe4000f8e003f */
[----:B------:R-:W-:Y:S02]  /*11f30*/  UIMAD UR13, UR7, UR5, URZ ;  /* 0x00000005070d72a4 */ /* 0x000fe4000f8e023f */
[----:B------:R-:W-:Y:S02]  /*11f40*/  UIADD3 UR4, UR4, -0x1, URZ ;  /* 0xffffffff04047890 */ /* 0x000fe4000fffe03f */
[----:B------:R-:W-:Y:S02]  /*11f50*/  ULOP3.LUT UR17, URZ, UR8, URZ, 0x33, !UPT ;  /* 0x000000083f117292 */ /* 0x000fe4000f8e333f */
[----:B------:R-:W-:Y:S01]  /*11f60*/  UIADD3 UR13, UR23, UR13, URZ ;  /* 0x0000000d170d7290 */ /* 0x000fe2000fffe03f */
[----:B0-----:R-:W-:Y:S01]  /*11f70*/  VIADD R4, R4, 0x1f ;  /* 0x0000001f04047836 */ /* 0x001fe20000000000 */
[----:B------:R-:W-:-:S04]  /*11f80*/  ULDC.64 UR24, c[0x0][0x198] ;  /* 0x0000660000187ab9 */ /* 0x000fc80000000a00 */
[----:B------:R-:W-:-:S04]  /*11f90*/  SHF.R.S32.HI R5, RZ, 0x1f, R4 ;  /* 0x0000001fff057819 */ /* 0x000fc80000011404 */
[----:B------:R-:W-:Y:S01]  /*11fa0*/  LEA.HI R6, R5, R4, RZ, 0x5 ;  /* 0x0000000405067211 */ /* 0x000fe200078f28ff */
[----:B------:R-:W-:Y:S02]  /*11fb0*/  IMAD.MOV.U32 R4, RZ, RZ, RZ ;  /* 0x000000ffff047224 */ /* 0x000fe400078e00ff */
[C---:B-1----:R-:W-:Y:S01]  /*11fc0*/  IMAD.SHL.U32 R17, R0.reuse, 0x100, RZ ;  /* 0x0000010000117824 */ /* 0x042fe200078e00ff */
[----:B------:R-:W-:Y:S01]  /*11fd0*/  SHF.R.S32.HI R6, RZ, 0x5, R6 ;  /* 0x00000005ff067819 */ /* 0x000fe20000011406 */
[----:B------:R-:W-:-:S03]  /*11fe0*/  IMAD.SHL.U32 R0, R0, 0x2000, RZ ;  /* 0x0000200000007824 */ /* 0x000fc600078e00ff */
[----:B------:R-:W-:Y:S01]  /*11ff0*/  LOP3.LUT R17, R17, 0x100, RZ, 0xc0, !PT ;  /* 0x0000010011117812 */ /* 0x000fe200078ec0ff */
[----:B------:R-:W-:Y:S01]  /*12000*/  VIADD R18, R6, 0x1 ;  /* 0x0000000106127836 */ /* 0x000fe20000000000 */
[----:B------:R-:W-:-:S05]  /*12010*/  LOP3.LUT R0, R0, 0x2000, RZ, 0xc0, !PT ;  /* 0x0000200000007812 */ /* 0x000fca00078ec0ff */
[----:B------:R-:W-:Y:S02]  /*12020*/  VIADD R5, R0, 0xb180 ;  /* 0x0000b18000057836 */ /* 0x000fe40000000000 */
[----:B------:R-:W-:Y:S01]  /*12030*/  IMAD.MOV.U32 R0, RZ, RZ, 0x1 ;  /* 0x00000001ff007424 */ /* 0x000fe200078e00ff */
[----:B--2---:R-:W-:-:S07]  /*12040*/  LOP3.LUT R7, R7, 0x2, RZ, 0xfc, !PT ;  /* 0x0000000207077812 */ /* 0x004fce00078efcff */
.L_x_568:
[----:B------:R-:W-:-:S03]  /*12050*/  UMOV UR5, 0xffffffff ;  /* 0xffffffff00057882 */ /* 0x000fc60000000000 */
[----:B------:R-:W-:Y:S05]  /*12060*/  BRA.DIV UR5, `(.L_x_558) ;  /* 0x0000001205b87947 */ /* 0x000fea000b800000 */
[----:B------:R-:W-:-:S13]  /*12070*/  ELECT P6, URZ, PT ;  /* 0x00000000003f782f */ /* 0x000fda00038c0000 */
.L_x_586:
[----:B------:R-:W0:Y:S01]  /*12080*/  LDC R8, c[0x0][0x28c] ;  /* 0x0000a300ff087b82 */ /* 0x000e220000000800 */
[----:B------:R-:W-:Y:S01]  /*12090*/  BSSY B1, `(.L_x_559) ;  /* 0x0000039000017945 */ /* 0x000fe20003800000 */
[----:B0-----:R-:W-:-:S13]  /*120a0*/  ISETP.LT.OR P6, PT, R8, 0x1, !P6 ;  /* 0x000000010800780c */ /* 0x001fda00077c1670 */
[----:B------:R-:W-:Y:S05]  /*120b0*/  @P6 BRA `(.L_x_560) ;  /* 0x0000000000d86947 */ /* 0x000fea0003800000 */
[----:B------:R-:W-:Y:S02]  /*120c0*/  IMAD R2, R2, 0x200, R17 ;  /* 0x0000020002027824 */ /* 0x000fe400078e0211 */
[----:B------:R-:W-:Y:S02]  /*120d0*/  IMAD.SHL.U32 R3, R3, 0x80, RZ ;  /* 0x0000008003037824 */ /* 0x000fe400078e00ff */
[----:B------:R-:W-:Y:S02]  /*120e0*/  IMAD.MOV.U32 R8, RZ, RZ, RZ ;  /* 0x000000ffff087224 */ /* 0x000fe400078e00ff */
[----:B------:R-:W-:Y:S02]  /*120f0*/  IMAD.MOV.U32 R9, RZ, RZ, R18 ;  /* 0x000000ffff097224 */ /* 0x000fe400078e0012 */
[----:B------:R-:W-:Y:S02]  /*12100*/  IMAD.MOV.U32 R10, RZ, RZ, R0 ;  /* 0x000000ffff0a7224 */ /* 0x000fe400078e0000 */
[----:B------:R-:W-:-:S07]  /*12110*/  IMAD.MOV.U32 R12, RZ, RZ, R4 ;  /* 0x000000ffff0c7224 */ /* 0x000fce00078e0004 */
.L_x_563:
[----:B------:R-:W0:Y:S01]  /*12120*/  S2R R13, SR_CgaCtaId ;  /* 0x00000000000d7919 */ /* 0x000e220000008800 */
[----:B------:R-:W-:Y:S02]  /*12130*/  MOV R14, 0x400 ;  /* 0x00000400000e7802 */ /* 0x000fe40000000f00 */
[----:B------:R-:W-:Y:S02]  /*12140*/  SHF.L.U32 R15, R10, 0x1f, RZ ;  /* 0x0000001f0a0f7819 */ /* 0x000fe400000006ff */
[----:B0-----:R-:W-:-:S05]  /*12150*/  LEA R13, R13, R14, 0x18 ;  /* 0x0000000e0d0d7211 */ /* 0x001fca00078ec0ff */
[----:B------:R-:W-:-:S04]  /*12160*/  IMAD R14, R12, 0x8, R13 ;  /* 0x000000080c0e7824 */ /* 0x000fc800078e020d */
[----:B------:R-:W0:Y:S02]  /*12170*/  SYNCS.PHASECHK.TRANS64.TRYWAIT P0, [R14+URZ+0x58], R15 ;  /* 0x0000580f0e0075a7 */ /* 0x000e24000800017f */
[----:B0-----:R-:W-:Y:S05]  /*12180*/  @!P0 BRA `(.L_x_561) ;  /* 0x0000001000908947 */ /* 0x001fea0003800000 */
.L_x_587:
[----:B------:R-:W1:Y:S02]  /*12190*/  S2R R19, SR_TID.X ;  /* 0x0000000000137919 */ /* 0x000e640000002100 */
[----:B-1----:R-:W-:-:S13]  /*121a0*/  LOP3.LUT P0, RZ, R19, 0x7f, RZ, 0xc0, !PT ;  /* 0x0000007f13ff7812 */ /* 0x002fda000780c0ff */
[----:B0-----:R-:W0:Y:S02]  /*121b0*/  @!P0 LDC R15, c[0x0][0x500] ;  /* 0x00014000ff0f8b82 */ /* 0x001e240000000800 */
[----:B0-----:R0:W-:Y:S02]  /*121c0*/  @!P0 SYNCS.ARRIVE.TRANS64 RZ, [R14+URZ], R15 ;  /* 0x0000000f0eff89a7 */ /* 0x0011e4000800003f */
[----:B0-----:R-:W-:-:S04]  /*121d0*/  PRMT R15, R7, 0x9910, RZ ;  /* 0x00009910070f7816 */ /* 0x001fc800000000ff */
[----:B------:R-:W-:-:S13]  /*121e0*/  ISETP.NE.AND P0, PT, R15, 0x2, PT ;  /* 0x000000020f00780c */ /* 0x000fda0003f05270 */
[----:B------:R-:W-:Y:S05]  /*121f0*/  @P0 BRA `(.L_x_562) ;  /* 0x0000000000040947 */ /* 0x000fea0003800000 */
[----:B------:R-:W-:Y:S01]  /*12200*/  BPT.TRAP 0x1 ;  /* 0x000000040000795c */ /* 0x000fe20000300000 */
.L_x_562:
[----:B------:R-:W-:Y:S01]  /*12210*/  R2UR UR9, R14 ;  /* 0x000000000e0972ca */ /* 0x000fe200000e0000 */
[C---:B------:R-:W-:Y:S01]  /*12220*/  IMAD R14, R12.reuse, 0x1000, R13 ;  /* 0x000010000c0e7824 */ /* 0x040fe200078e020d */
[----:B------:R-:W-:Y:S01]  /*12230*/  R2UR UR19, R13 ;  /* 0x000000000d1372ca */ /* 0x000fe200000e0000 */
[----:B------:R-:W-:Y:S01]  /*12240*/  IMAD R13, R12, 0x4000, R5 ;  /* 0x000040000c0d7824 */ /* 0x000fe200078e0205 */
[----:B------:R-:W-:Y:S01]  /*12250*/  UIADD3 UR6, UP0, UR24, 0xf0, URZ ;  /* 0x000000f018067890 */ /* 0x000fe2000ff1e03f */
[----:B------:R-:W-:Y:S01]  /*12260*/  VIADD R9, R9, 0xffffffff ;  /* 0xffffffff09097836 */ /* 0x000fe20000000000 */
[----:B------:R-:W-:Y:S01]  /*12270*/  R2UR UR5, R14 ;  /* 0x000000000e0572ca */ /* 0x000fe200000e0000 */
[----:B------:R-:W-:Y:S01]  /*12280*/  UIADD3 UR26, UP1, UR24, 0x1f0, URZ ;  /* 0x000001f0181a7890 */ /* 0x000fe2000ff3e03f */
[----:B------:R-:W-:Y:S01]  /*12290*/  R2UR UR8, R13 ;  /* 0x000000000d0872ca */ /* 0x000fe200000e0000 */
[----:B------:R-:W-:Y:S01]  /*122a0*/  UIADD3.X UR7, URZ, UR25, URZ, UP0, !UPT ;  /* 0x000000193f077290 */ /* 0x000fe200087fe43f */
[----:B------:R-:W-:Y:S01]  /*122b0*/  R2UR UR11, R3 ;  /* 0x00000000030b72ca */ /* 0x000fe200000e0000 */
[----:B------:R-:W-:Y:S01]  /*122c0*/  VIADD R12, R12, 0x1 ;  /* 0x000000010c0c7836 */ /* 0x000fe20000000000 */
[----:B------:R-:W-:Y:S01]  /*122d0*/  R2UR UR10, R8 ;  /* 0x00000000080a72ca */ /* 0x000fe200000e0000 */
[----:B------:R-:W-:Y:S01]  /*122e0*/  UIADD3.X UR27, URZ, UR25, URZ, UP1, !UPT ;  /* 0x000000193f1b7290 */ /* 0x000fe20008ffe43f */
[----:B------:R-:W-:Y:S01]  /*122f0*/  R2UR UR12, R11 ;  /* 0x000000000b0c72ca */ /* 0x000fe200000e0000 */
[----:B------:R-:W-:Y:S01]  /*12300*/  UMOV UR14, 0x0 ;  /* 0x00000000000e7882 */ /* 0x000fe20000000000 */
[----:B------:R-:W-:Y:S01]  /*12310*/  R2UR UR20, R2 ;  /* 0x00000000021472ca */ /* 0x000fe200000e0000 */
[----:B------:R-:W-:Y:S01]  /*12320*/  UMOV UR15, 0x10000000 ;  /* 0x10000000000f7882 */ /* 0x000fe20000000000 */
[----:B------:R-:W-:Y:S01]  /*12330*/  ISETP.GT.AND P1, PT, R9, 0x1, PT ;  /* 0x000000010900780c */ /* 0x000fe20003f24270 */
[----:B------:R-:W-:Y:S01]  /*12340*/  UIADD3 UR16, UR5, 0x180, URZ ;  /* 0x0000018005107890 */ /* 0x000fe2000fffe03f */
[----:B------:R-:W-:Y:S01]  /*12350*/  ISETP.NE.AND P0, PT, R12, 0xb, PT ;  /* 0x0000000b0c00780c */ /* 0x000fe20003f05270 */
[----:B------:R-:W-:Y:S01]  /*12360*/  UIADD3 UR5, UR19, UR8, URZ ;  /* 0x0000000813057290 */ /* 0x000fe2000fffe03f */
[----:B------:R-:W-:Y:S01]  /*12370*/  VIADD R8, R8, 0x20 ;  /* 0x0000002008087836 */ /* 0x000fe20000000000 */
[----:B------:R-:W-:Y:S01]  /*12380*/  UMOV UR21, 0x30000 ;  /* 0x0003000000157882 */ /* 0x000fe20000000000 */
[----:B------:R-:W-:-:S02]  /*12390*/  SEL R13, RZ, 0x1, P0 ;  /* 0x00000001ff0d7807 */ /* 0x000fc40000000000 */
[----:B------:R-:W-:Y:S01]  /*123a0*/  UMOV UR8, UR16 ;  /* 0x0000001000087c82 */ /* 0x000fe20008000000 */
[----:B------:R-:W-:Y:S01]  /*123b0*/  SEL R12, R12, RZ, P0 ;  /* 0x000000ff0c0c7207 */ /* 0x000fe20000000000 */
[----:B------:R0:W-:Y:S01]  /*123c0*/  UTMALDG.3D [UR8], [UR6], desc[UR14] ;  /* 0x00000e08060075b4 */ /* 0x0001e20008011000 */
[----:B------:R-:W-:Y:S01]  /*123d0*/  LOP3.LUT R10, R10, R13, RZ, 0x3c, !PT ;  /* 0x0000000d0a0a7212 */ /* 0x000fe200078e3cff */
[----:B0-----:R-:W-:Y:S01]  /*123e0*/  UMOV UR11, UR20 ;  /* 0x00000014000b7c82 */ /* 0x001fe20008000000 */
[----:B------:R-:W-:Y:S02]  /*123f0*/  UMOV UR8, UR5 ;  /* 0x0000000500087c82 */ /* 0x000fe40008000000 */
[----:B------:R0:W-:Y:S02]  /*12400*/  UTMALDG.3D.MULTICAST [UR8], [UR26], UR21, desc[UR14] ;  /* 0x00000e081a0073b4 */ /* 0x0001e40008011815 */
[----:B0-----:R-:W-:Y:S05]  /*12410*/  @P1 BRA `(.L_x_563) ;  /* 0xfffffffc00401947 */ /* 0x001fea000383ffff */
.L_x_560:
[----:B------:R-:W-:Y:S05]  /*12420*/  BSYNC B1 ;  /* 0x0000000000017941 */ /* 0x000fea0003800000 */
.L_x_559:
[----:B------:R-:W2:Y:S01]  /*12430*/  LDL.LU R15, [R1+0x204] ;  /* 0x00020400010f7983 */ /* 0x000ea20000300800 */
[----:B------:R-:W-:Y:S01]  /*12440*/  LOP3.LUT P0, RZ, R16, 0xff, RZ, 0xc0, !PT ;  /* 0x000000ff10ff7812 */ /* 0x000fe2000780c0ff */
[C---:B------:R-:W-:Y:S01]  /*12450*/  IMAD.IADD R4, R6.reuse, 0x1, R4 ;  /* 0x0000000106047824 */ /* 0x040fe200078e0204 */
[----:B------:R-:W-:Y:S01]  /*12460*/  ULDC.64 UR6, c[0x0][0x650] ;  /* 0x0001940000067ab9 */ /* 0x000fe20000000a00 */
[----:B------:R-:W3:Y:S01]  /*12470*/  LDL.LU R14, [R1+0x208] ;  /* 0x00020800010e7983 */ /* 0x000ee20000300800 */
[----:B------:R-:W-:Y:S01]  /*12480*/  ISETP.GE.U32.AND P1, PT, R6, 0xb, PT ;  /* 0x0000000b0600780c */ /* 0x000fe20003f26070 */
[----:B------:R-:W-:Y:S01]  /*12490*/  BSSY B1, `(.L_x_564) ;  /* 0x000006e000017945 */ /* 0x000fe20003800000 */
[----:B------:R-:W-:Y:S01]  /*124a0*/  IMAD.MOV.U32 R11, RZ, RZ, -0x1 ;  /* 0xffffffffff0b7424 */ /* 0x000fe200078e00ff */
[----:B------:R-:W-:Y:S02]  /*124b0*/  PRMT R8, RZ, 0x7610, R8 ;  /* 0x00007610ff087816 */ /* 0x000fe40000000008 */
[----:B------:R-:W-:-:S04]  /*124c0*/  PRMT R16, RZ, 0x7610, R16 ;  /* 0x00007610ff107816 */ /* 0x000fc80000000010 */
[----:B------:R-:W0:Y:S01]  /*124d0*/  @P0 S2R R3, SR_CgaCtaId ;  /* 0x0000000000030919 */ /* 0x000e220000008800 */
[----:B------:R-:W-:-:S04]  /*124e0*/  @P0 MOV R2, 0x400 ;  /* 0x0000040000020802 */ /* 0x000fc80000000f00 */
[----:B0-----:R-:W-:-:S04]  /*124f0*/  @P0 LEA R2, R3, R2, 0x18 ;  /* 0x0000000203020211 */ /* 0x001fc800078ec0ff */
[----:B------:R0:W-:Y:S01]  /*12500*/  @P0 SYNCS.ARRIVE.TRANS64.A1T0 RZ, [R2+URZ+0xc8], RZ ;  /* 0x0000c8ff02ff09a7 */ /* 0x0001e2000810003f */
[----:B------:R-:W-:-:S04]  /*12510*/  ISETP.GT.U32.AND P0, PT, R4, 0xa, PT ;  /* 0x0000000a0400780c */ /* 0x000fc80003f04070 */
[----:B------:R-:W-:Y:S01]  /*12520*/  ISETP.LT.U32.AND P0, PT, R6, 0xb, P0 ;  /* 0x0000000b0600780c */ /* 0x000fe20000701070 */
[----:B0-----:R-:W-:-:S04]  /*12530*/  IMAD.WIDE.U32 R2, R4, -0x45d1745d, RZ ;  /* 0xba2e8ba304027825 */ /* 0x001fc800078e00ff */
[----:B------:R-:W-:Y:S01]  /*12540*/  IMAD.MOV.U32 R2, RZ, RZ, -0x1 ;  /* 0xffffffffff027424 */ /* 0x000fe200078e00ff */
[----:B------:R-:W-:Y:S02]  /*12550*/  SHF.R.U32.HI R9, RZ, 0x3, R3 ;  /* 0x00000003ff097819 */ /* 0x000fe40000011603 */
[----:B------:R-:W-:-:S03]  /*12560*/  SEL R3, RZ, 0x1, !P0 ;  /* 0x00000001ff037807 */ /* 0x000fc60004000000 */
[----:B------:R-:W-:Y:S01]  /*12570*/  IMAD R4, R9, -0xb, R4 ;  /* 0xfffffff509047824 */ /* 0x000fe200078e0204 */
[----:B------:R-:W-:Y:S01]  /*12580*/  LOP3.LUT R0, R0, R3, RZ, 0x3c, !PT ;  /* 0x0000000300007212 */ /* 0x000fe200078e3cff */
[----:B------:R-:W-:-:S03]  /*12590*/  IMAD.MOV.U32 R3, RZ, RZ, -0x1 ;  /* 0xffffffffff037424 */ /* 0x000fc600078e00ff */
[----:B------:R-:W-:Y:S02]  /*125a0*/  @P1 LOP3.LUT R0, R0, 0x1, R9, 0x78, !PT ;  /* 0x0000000100001812 */ /* 0x000fe400078e7809 */
[----:B---3--:R-:W-:-:S04]  /*125b0*/  IADD3 R14, P0, R14, UR22, RZ ;  /* 0x000000160e0e7c10 */ /* 0x008fc8000ff1e0ff */
[----:B--2---:R-:W-:Y:S01]  /*125c0*/  IADD3.X R15, R15, UR13, RZ, P0, !PT ;  /* 0x0000000d0f0f7c10 */ /* 0x004fe200087fe4ff */
[----:B------:R0:W-:Y:S01]  /*125d0*/  STL [R1+0x208], R14 ;  /* 0x0002080e01007387 */ /* 0x0001e20000100800 */
[----:B------:R-:W-:-:S03]  /*125e0*/  ISETP.GE.U32.AND P0, PT, R14, UR6, PT ;  /* 0x000000060e007c0c */ /* 0x000fc6000bf06070 */
[----:B------:R0:W-:Y:S01]  /*125f0*/  STL [R1+0x204], R15 ;  /* 0x0002040f01007387 */ /* 0x0001e20000100800 */
[----:B------:R-:W-:-:S13]  /*12600*/  ISETP.GE.U32.AND.EX P0, PT, R15, UR7, PT, P0 ;  /* 0x000000070f007c0c */ /* 0x000fda000bf06100 */
[----:B0-----:R-:W-:Y:S05]  /*12610*/  @P0 BRA `(.L_x_565) ;  /* 0x0000000400540947 */ /* 0x001fea0003800000 */
[----:B------:R-:W0:Y:S01]  /*12620*/  S2R R10, SR_CTAID.X ;  /* 0x00000000000a7919 */ /* 0x000e220000002500 */
[----:B------:R-:W1:Y:S01]  /*12630*/  LDC R13, c[0x0][0x65c] ;  /* 0x00019700ff0d7b82 */ /* 0x000e620000000800 */
[----:B------:R-:W-:Y:S01]  /*12640*/  ULDC UR5, c[0x0][0x150] ;  /* 0x0000540000057ab9 */ /* 0x000fe20000000800 */
[----:B------:R-:W-:Y:S01]  /*12650*/  ULDC.64 UR6, c[0x0][0x628] ;  /* 0x00018a0000067ab9 */ /* 0x000fe20000000a00 */
[----:B------:R-:W2:Y:S01]  /*12660*/  S2R R2, SR_CTAID.Y ;  /* 0x0000000000027919 */ /* 0x000ea20000002600 */
[----:B------:R-:W-:Y:S01]  /*12670*/  ISETP.NE.U32.AND P0, PT, RZ, UR6, PT ;  /* 0x00000006ff007c0c */ /* 0x000fe2000bf05070 */
[----:B------:R-:W-:-:S03]  /*12680*/  ULDC UR8, c[0x0][0x630] ;  /* 0x00018c0000087ab9 */ /* 0x000fc60000000800 */
[----:B------:R-:W-:Y:S02]  /*12690*/  ISETP.NE.AND.EX P0, PT, RZ, UR7, PT, P0 ;  /* 0x00000007ff007c0c */ /* 0x000fe4000bf05300 */
[----:B-1----:R-:W-:Y:S02]  /*126a0*/  ISETP.NE.AND P2, PT, R13, 0x1, PT ;  /* 0x000000010d00780c */ /* 0x002fe40003f45270 */
[----:B0-----:R-:W-:Y:S02]  /*126b0*/  I2FP.F32.U32 R3, R10 ;  /* 0x0000000a00037245 */ /* 0x001fe40000201000 */
[----:B--2---:R-:W-:-:S03]  /*126c0*/  I2FP.F32.U32 R9, R2 ;  /* 0x0000000200097245 */ /* 0x004fc60000201000 */
[----:B------:R-:W-:Y:S01]  /*126d0*/  FMUL R8, R3, UR5 ;  /* 0x0000000503087c20 */ /* 0x000fe20008400000 */
[----:B------:R-:W-:Y:S01]  /*126e0*/  ULDC UR5, c[0x0][0x154] ;  /* 0x0000550000057ab9 */ /* 0x000fe20000000800 */
[----:B------:R-:W0:Y:S01]  /*126f0*/  LDC R3, c[0x0][0x144] ;  /* 0x00005100ff037b82 */ /* 0x000e220000000800 */
[----:B------:R-:W-:-:S03]  /*12700*/  FMUL R12, R9, UR5 ;  /* 0x00000005090c7c20 */ /* 0x000fc60008400000 */
[----:B------:R-:W1:Y:S04]  /*12710*/  F2I.U32.TRUNC.NTZ R8, R8 ;  /* 0x0000000800087305 */ /* 0x000e68000020f000 */
[----:B------:R-:W2:Y:S04]  /*12720*/  LDC R9, c[0x0][0x148] ;  /* 0x00005200ff097b82 */ /* 0x000ea80000000800 */
[----:B------:R-:W3:Y:S01]  /*12730*/  F2I.U32.TRUNC.NTZ R12, R12 ;  /* 0x0000000c000c7305 */ /* 0x000ee2000020f000 */
[----:B-1----:R-:W-:-:S04]  /*12740*/  IMAD.MOV R11, RZ, RZ, -R8 ;  /* 0x000000ffff0b7224 */ /* 0x002fc800078e0a08 */
[----:B0-----:R-:W-:Y:S02]  /*12750*/  IMAD R10, R3, R11, R10 ;  /* 0x0000000b030a7224 */ /* 0x001fe400078e020a */
[----:B---3--:R-:W-:-:S04]  /*12760*/  IMAD.MOV R3, RZ, RZ, -R12 ;  /* 0x000000ffff037224 */ /* 0x008fc800078e0a0c */
[----:B--2---:R-:W-:Y:S02]  /*12770*/  @P2 IMAD R10, R9, R3, R2 ;  /* 0x00000003090a2224 */ /* 0x004fe400078e0202 */
[----:B------:R-:W-:Y:S02]  /*12780*/  IMAD.MOV.U32 R2, RZ, RZ, R14 ;  /* 0x000000ffff027224 */ /* 0x000fe400078e000e */
[----:B------:R-:W-:Y:S01]  /*12790*/  IMAD.MOV.U32 R3, RZ, RZ, R15 ;  /* 0x000000ffff037224 */ /* 0x000fe200078e000f */
[----:B------:R-:W-:Y:S06]  /*127a0*/  @!P0 BRA `(.L_x_566) ;  /* 0x0000000000288947 */ /* 0x000fec0003800000 */
[----:B------:R-:W-:Y:S02]  /*127b0*/  ULDC UR5, c[0x0][0x634] ;  /* 0x00018d0000057ab9 */ /* 0x000fe40000000800 */
[----:B------:R-:W-:-:S05]  /*127c0*/  IADD3 R3, P0, R14, UR5, RZ ;  /* 0x000000050e037c10 */ /* 0x000fca000ff1e0ff */
[----:B------:R-:W-:-:S04]  /*127d0*/  IMAD.X R11, RZ, RZ, R15, P0 ;  /* 0x000000ffff0b7224 */ /* 0x000fc800000e060f */
[----:B------:R-:W-:-:S04]  /*127e0*/  IMAD.WIDE.U32 R8, R11, UR6, RZ ;  /* 0x000000060b087c25 */ /* 0x000fc8000f8e00ff */
[----:B------:R-:W-:-:S04]  /*127f0*/  IMAD.WIDE.U32 R8, P0, R3, UR7, R8 ;  /* 0x0000000703087c25 */ /* 0x000fc8000f800008 */
[----:B------:R-:W-:-:S04]  /*12800*/  IMAD.WIDE.U32 R2, R3, UR6, RZ ;  /* 0x0000000603027c25 */ /* 0x000fc8000f8e00ff */
[----:B------:R-:W-:Y:S01]  /*12810*/  IMAD.MOV.U32 R2, RZ, RZ, R9 ;  /* 0x000000ffff027224 */ /* 0x000fe200078e0009 */
[----:B------:R-:W-:Y:S01]  /*12820*/  IADD3 RZ, P1, R3, R8, RZ ;  /* 0x0000000803ff7210 */ /* 0x000fe20007f3e0ff */
[----:B------:R-:W-:-:S04]  /*12830*/  IMAD.X R3, RZ, RZ, RZ, P0 ;  /* 0x000000ffff037224 */ /* 0x000fc800000e06ff */
[----:B------:R-:W-:-:S08]  /*12840*/  IMAD.WIDE.U32.X R2, R11, UR7, R2, P1 ;  /* 0x000000070b027c25 */ /* 0x000fd000088e0402 */
.L_x_566:
[--C-:B------:R-:W-:Y:S01]  /*12850*/  SHF.R.U64 R11, R2, UR8, R3.reuse ;  /* 0x00000008020b7c19 */ /* 0x100fe20008001203 */
[----:B------:R-:W-:Y:S01]  /*12860*/  ULDC.64 UR6, c[0x0][0x620] ;  /* 0x0001880000067ab9 */ /* 0x000fe20000000a00 */
[----:B------:R-:W-:Y:S01]  /*12870*/  SHF.R.U32.HI R2, RZ, UR8, R3 ;  /* 0x00000008ff027c19 */ /* 0x000fe20008011603 */
[----:B------:R-:W-:Y:S01]  /*12880*/  IMAD.MOV.U32 R3, RZ, RZ, R15 ;  /* 0x000000ffff037224 */ /* 0x000fe200078e000f */
[----:B------:R-:W-:Y:S01]  /*12890*/  IADD3 R9, P0, RZ, -R11, RZ ;  /* 0x8000000bff097210 */ /* 0x000fe20007f1e0ff */
[----:B------:R-:W-:-:S04]  /*128a0*/  ULDC UR5, c[0x0][0x618] ;  /* 0x0001860000057ab9 */ /* 0x000fc80000000800 */
[----:B------:R-:W-:-:S04]  /*128b0*/  IMAD.X R2, RZ, RZ, ~R2, P0 ;  /* 0x000000ffff027224 */ /* 0x000fc800000e0e02 */
[----:B------:R-:W-:-:S04]  /*128c0*/  IMAD R2, R2, UR6, RZ ;  /* 0x0000000602027c24 */ /* 0x000fc8000f8e02ff */
[----:B------:R-:W-:Y:S02]  /*128d0*/  IMAD R13, R9, UR7, R2 ;  /* 0x00000007090d7c24 */ /* 0x000fe4000f8e0202 */
[----:B------:R-:W-:-:S04]  /*128e0*/  IMAD.MOV.U32 R2, RZ, RZ, R14 ;  /* 0x000000ffff027224 */ /* 0x000fc800078e000e */
[----:B------:R-:W-:Y:S01]  /*128f0*/  IMAD.WIDE.U32 R2, R9, UR6, R2 ;  /* 0x0000000609027c25 */ /* 0x000fe2000f8e0002 */
[----:B------:R-:W-:Y:S02]  /*12900*/  ULDC.64 UR6, c[0x0][0x640] ;  /* 0x0001900000067ab9 */ /* 0x000fe40000000a00 */
[----:B------:R-:W-:Y:S01]  /*12910*/  ISETP.NE.U32.AND P0, PT, RZ, UR6, PT ;  /* 0x00000006ff007c0c */ /* 0x000fe2000bf05070 */
[----:B------:R-:W-:-:S03]  /*12920*/  IMAD.IADD R3, R3, 0x1, R13 ;  /* 0x0000000103037824 */ /* 0x000fc600078e020d */
[----:B------:R-:W-:Y:S02]  /*12930*/  ISETP.NE.AND.EX P0, PT, RZ, UR7, PT, P0 ;  /* 0x00000007ff007c0c */ /* 0x000fe4000bf05300 */
[--C-:B------:R-:W-:Y:S02]  /*12940*/  SHF.R.U64 R12, R2, UR5, R3.reuse ;  /* 0x00000005020c7c19 */ /* 0x100fe40008001203 */
[----:B------:R-:W-:Y:S01]  /*12950*/  SHF.R.U32.HI R3, RZ, UR5, R3 ;  /* 0x00000005ff037c19 */ /* 0x000fe20008011603 */
[----:B------:R-:W-:-:S03]  /*12960*/  ULDC UR5, c[0x0][0x608] ;  /* 0x0001820000057ab9 */ /* 0x000fc60000000800 */
[--C-:B------:R-:W-:Y:S02]  /*12970*/  SHF.R.U64 R13, R12, UR5, R3.reuse ;  /* 0x000000050c0d7c19 */ /* 0x100fe40008001203 */
[----:B------:R-:W-:Y:S01]  /*12980*/  SHF.R.U32.HI R2, RZ, UR5, R3 ;  /* 0x00000005ff027c19 */ /* 0x000fe20008011603 */
[----:B------:R-:W-:-:S03]  /*12990*/  ULDC UR5, c[0x0][0x658] ;  /* 0x0001960000057ab9 */ /* 0x000fc60000000800 */
[--C-:B------:R-:W-:Y:S02]  /*129a0*/  SHF.R.U64 R14, R13, UR5, R2.reuse ;  /* 0x000000050d0e7c19 */ /* 0x100fe40008001202 */
[----:B------:R-:W-:-:S03]  /*129b0*/  SHF.R.U32.HI R3, RZ, UR5, R2 ;  /* 0x00000005ff037c19 */ /* 0x000fc60008011602 */
        /* <DEDUP_REMOVED lines=12> */
.L_x_567:
[----:B------:R-:W-:Y:S01]  /*12a80*/  ULDC UR5, c[0x0][0x648] ;  /* 0x0001920000057ab9 */ /* 0x000fe20000000800 */
[----:B------:R-:W-:Y:S01]  /*12a90*/  LOP3.LUT R13, R13, UR17, RZ, 0xc0, !PT ;  /* 0x000000110d0d7c12 */ /* 0x000fe2000f8ec0ff */
[----:B------:R-:W-:Y:S01]  /*12aa0*/  IMAD.MOV.U32 R8, RZ, RZ, 0x1 ;  /* 0x00000001ff087424 */ /* 0x000fe200078e00ff */
[----:B------:R-:W-:Y:S01]  /*12ab0*/  SHF.R.U64 R2, R2, UR5, R3 ;  /* 0x0000000502027c19 */ /* 0x000fe20008001203 */
[----:B------:R-:W-:-:S04]  /*12ac0*/  ULDC UR5, c[0x0][0x638] ;  /* 0x00018e0000057ab9 */ /* 0x000fc80000000800 */
[----:B------:R-:W-:Y:S02]  /*12ad0*/  IMAD.MOV R3, RZ, RZ, -R2 ;  /* 0x000000ffff037224 */ /* 0x000fe400078e0a02 */
[----:B------:R-:W-:Y:S02]  /*12ae0*/  IMAD R13, R2, UR18, R13 ;  /* 0x00000012020d7c24 */ /* 0x000fe4000f8e020d */
[----:B------:R-:W-:Y:S01]  /*12af0*/  IMAD R14, R3, UR5, R14 ;  /* 0x00000005030e7c24 */ /* 0x000fe2000f8e020e */
[----:B------:R-:W-:Y:S01]  /*12b00*/  ULDC UR5, c[0x0][0x610] ;  /* 0x0001840000057ab9 */ /* 0x000fe20000000800 */
[----:B------:R-:W-:Y:S01]  /*12b10*/  LOP3.LUT R3, R12, UR4, RZ, 0xc0, !PT ;  /* 0x000000040c037c12 */ /* 0x000fe2000f8ec0ff */
[----:B------:R-:W-:Y:S01]  /*12b20*/  IMAD R10, R13, UR5, R10 ;  /* 0x000000050d0a7c24 */ /* 0x000fe2000f8e020a */
[----:B------:R-:W-:-:S03]  /*12b30*/  ULDC UR5, c[0x0][0x600] ;  /* 0x0001800000057ab9 */ /* 0x000fc60000000800 */
[----:B------:R-:W-:-:S05]  /*12b40*/  IMAD R3, R14, UR5, R3 ;  /* 0x000000050e037c24 */ /* 0x000fca000f8e0203 */
[----:B------:R-:W-:Y:S02]  /*12b50*/  SEL R2, R3, R10, !P2 ;  /* 0x0000000a03027207 */ /* 0x000fe40005000000 */
[----:B------:R-:W-:-:S07]  /*12b60*/  SEL R3, R10, R3, !P2 ;  /* 0x000000030a037207 */ /* 0x000fce0005000000 */
.L_x_565:
[----:B------:R-:W-:Y:S05]  /*12b70*/  BSYNC B1 ;  /* 0x0000000000017941 */ /* 0x000fea0003800000 */
.L_x_564:
[----:B------:R-:W-:-:S13]  /*12b80*/  LOP3.LUT P0, RZ, R8, 0xff, RZ, 0xc0, !PT ;  /* 0x000000ff08ff7812 */ /* 0x000fda000780c0ff */
[----:B------:R-:W-:Y:S05]  /*12b90*/  @P0 BRA `(.L_x_568) ;  /* 0xfffffff4002c0947 */ /* 0x000fea000383ffff */
[----:B------:R-:W-:Y:S05]  /*12ba0*/  BSYNC B0 ;  /* 0x0000000000007941 */ /* 0x000fea0003800000 */
.L_x_557:
[----:B------:R-:W-:-:S03]  /*12bb0*/  UMOV UR5, 0xffffffff ;  /* 0xffffffff00057882 */ /* 0x000fc60000000000 */
[----:B------:R-:W-:Y:S05]  /*12bc0*/  BRA.DIV UR5, `(.L_x_569) ;  /* 0x0000000a05147947 */ /* 0x000fea000b800000 */
[----:B------:R-:W-:-:S13]  /*12bd0*/  ELECT P6, URZ, PT ;  /* 0x00000000003f782f */ /* 0x000fda00038c0000 */
.L_x_590:
[----:B------:R-:W-:Y:S04]  /*12be0*/  BSSY B0, `(.L_x_570) ;  /* 0x000006b000007945 */ /* 0x000fe80003800000 */
[----:B------:R-:W-:Y:S05]  /*12bf0*/  @!P6 BRA `(.L_x_571) ;  /* 0x0000000400a4e947 */ /* 0x000fea0003800000 */
[----:B------:R-:W2:Y:S02]  /*12c00*/  LDL.LU R2, [R1+0x200] ;  /* 0x0002000001027983 */ /* 0x000ea40000300800 */
[----:B--2---:R-:W-:-:S04]  /*12c10*/  LOP3.LUT R2, R2, 0x2, RZ, 0xfc, !PT ;  /* 0x0000000202027812 */ /* 0x004fc800078efcff */
[----:B------:R-:W-:-:S13]  /*12c20*/  ISETP.NE.AND P0, PT, R2, 0x3, PT ;  /* 0x000000030200780c */ /* 0x000fda0003f05270 */
[----:B------:R-:W-:Y:S05]  /*12c30*/  @!P0 BRA `(.L_x_572) ;  /* 0x0000000000048947 */ /* 0x000fea0003800000 */
[----:B------:R-:W-:Y:S01]  /*12c40*/  BPT.TRAP 0x1 ;  /* 0x000000040000795c */ /* 0x000fe20000300000 */
.L_x_572:
[----:B------:R-:W0:Y:S01]  /*12c50*/  S2R R3, SR_CgaCtaId ;  /* 0x0000000000037919 */ /* 0x000e220000008800 */
[----:B------:R-:W-:-:S04]  /*12c60*/  MOV R2, 0x400 ;  /* 0x0000040000027802 */ /* 0x000fc80000000f00 */
[----:B0-----:R-:W-:Y:S02]  /*12c70*/  LEA R3, R3, R2, 0x18 ;  /* 0x0000000203037211 */ /* 0x001fe400078ec0ff */
[----:B------:R-:W-:-:S03]  /*12c80*/  SHF.L.U32 R2, R0, 0x1f, RZ ;  /* 0x0000001f00027819 */ /* 0x000fc600000006ff */
[----:B------:R-:W-:-:S04]  /*12c90*/  VIADD R3, R3, 0x58 ;  /* 0x0000005803037836 */ /* 0x000fc80000000000 */
[----:B------:R-:W-:-:S04]  /*12ca0*/  IMAD R5, R4, 0x8, R3 ;  /* 0x0000000804057824 */ /* 0x000fc800078e0203 */
[----:B------:R-:W0:Y:S02]  /*12cb0*/  SYNCS.PHASECHK.TRANS64.TRYWAIT P0, [R5+URZ], R2 ;  /* 0x00000002050075a7 */ /* 0x000e24000800017f */
[----:B0-----:R-:W-:Y:S05]  /*12cc0*/  @!P0 BRA `(.L_x_573) ;  /* 0x0000000400f48947 */ /* 0x001fea0003800000 */
.L_x_591:
[----:B------:R-:W-:-:S05]  /*12cd0*/  VIADD R4, R4, 0x1 ;  /* 0x0000000104047836 */ /* 0x000fca0000000000 */
[----:B------:R-:W-:-:S04]  /*12ce0*/  ISETP.NE.AND P0, PT, R4, 0xb, PT ;  /* 0x0000000b0400780c */ /* 0x000fc80003f05270 */
[----:B0-----:R-:W-:Y:S02]  /*12cf0*/  SEL R5, RZ, 0x1, P0 ;  /* 0x00000001ff057807 */ /* 0x001fe40000000000 */
[----:B------:R-:W-:Y:S02]  /*12d00*/  SEL R4, R4, RZ, P0 ;  /* 0x000000ff04047207 */ /* 0x000fe40000000000 */
[----:B------:R-:W-:-:S03]  /*12d10*/  LOP3.LUT R5, R0, R5, RZ, 0x3c, !PT ;  /* 0x0000000500057212 */ /* 0x000fc600078e3cff */
[----:B------:R-:W-:Y:S01]  /*12d20*/  IMAD R7, R4, 0x8, R3 ;  /* 0x0000000804077824 */ /* 0x000fe200078e0203 */
[----:B------:R-:W-:-:S04]  /*12d30*/  SHF.L.U32 R0, R5, 0x1f, RZ ;  /* 0x0000001f05007819 */ /* 0x000fc800000006ff */
[----:B------:R-:W0:Y:S02]  /*12d40*/  SYNCS.PHASECHK.TRANS64.TRYWAIT P0, [R7+URZ], R0 ;  /* 0x00000000070075a7 */ /* 0x000e24000800017f */
[----:B0-----:R-:W-:Y:S05]  /*12d50*/  @!P0 BRA `(.L_x_574) ;  /* 0x0000000400e48947 */ /* 0x001fea0003800000 */
.L_x_592:
[----:B0-----:R-:W-:-:S05]  /*12d60*/  VIADD R0, R4, 0x1 ;  /* 0x0000000104007836 */ /* 0x001fca0000000000 */
[----:B------:R-:W-:-:S04]  /*12d70*/  ISETP.NE.AND P0, PT, R0, 0xb, PT ;  /* 0x0000000b0000780c */ /* 0x000fc80003f05270 */
[----:B------:R-:W-:Y:S02]  /*12d80*/  SEL R2, RZ, 0x1, P0 ;  /* 0x00000001ff027807 */ /* 0x000fe40000000000 */
[----:B------:R-:W-:Y:S02]  /*12d90*/  SEL R4, R0, RZ, P0 ;  /* 0x000000ff00047207 */ /* 0x000fe40000000000 */
[----:B------:R-:W-:-:S03]  /*12da0*/  LOP3.LUT R5, R5, R2, RZ, 0x3c, !PT ;  /* 0x0000000205057212 */ /* 0x000fc600078e3cff */
[----:B------:R-:W-:Y:S01]  /*12db0*/  IMAD R7, R4, 0x8, R3 ;  /* 0x0000000804077824 */ /* 0x000fe200078e0203 */
[----:B------:R-:W-:-:S04]  /*12dc0*/  SHF.L.U32 R0, R5, 0x1f, RZ ;  /* 0x0000001f05007819 */ /* 0x000fc800000006ff */
[----:B------:R-:W0:Y:S02]  /*12dd0*/  SYNCS.PHASECHK.TRANS64.TRYWAIT P0, [R7+URZ], R0 ;  /* 0x00000000070075a7 */ /* 0x000e24000800017f */
[----:B0-----:R-:W-:Y:S05]  /*12de0*/  @!P0 BRA `(.L_x_575) ;  /* 0x0000000400d48947 */ /* 0x001fea0003800000 */
.L_x_593:
        /* <DEDUP_REMOVED lines=9> */
.L_x_594:
        /* <DEDUP_REMOVED lines=9> */
.L_x_595:
        /* <DEDUP_REMOVED lines=9> */
.L_x_596:
        /* <DEDUP_REMOVED lines=9> */
.L_x_597:
        /* <DEDUP_REMOVED lines=9> */
.L_x_598:
        /* <DEDUP_REMOVED lines=9> */
.L_x_599:
        /* <DEDUP_REMOVED lines=9> */
.L_x_600:
[----:B0-----:R-:W-:-:S05]  /*131e0*/  VIADD R0, R4, 0x1 ;  /* 0x0000000104007836 */ /* 0x001fca0000000000 */
[----:B------:R-:W-:-:S04]  /*131f0*/  ISETP.NE.AND P0, PT, R0, 0xb, PT ;  /* 0x0000000b0000780c */ /* 0x000fc80003f05270 */
[----:B------:R-:W-:Y:S02]  /*13200*/  SEL R2, RZ, 0x1, P0 ;  /* 0x00000001ff027807 */ /* 0x000fe40000000000 */
[----:B------:R-:W-:Y:S02]  /*13210*/  SEL R0, R0, RZ, P0 ;  /* 0x000000ff00007207 */ /* 0x000fe40000000000 */
[----:B------:R-:W-:-:S03]  /*13220*/  LOP3.LUT R2, R5, R2, RZ, 0x3c, !PT ;  /* 0x0000000205027212 */ /* 0x000fc600078e3cff */
[----:B------:R-:W-:Y:S01]  /*13230*/  IMAD R3, R0, 0x8, R3 ;  /* 0x0000000800037824 */ /* 0x000fe200078e0203 */
[----:B------:R-:W-:-:S07]  /*13240*/  SHF.L.U32 R0, R2, 0x1f, RZ ;  /* 0x0000001f02007819 */ /* 0x000fce00000006ff */
.L_x_583:
[----:B0-----:R0:W1:Y:S02]  /*13250*/  SYNCS.PHASECHK.TRANS64.TRYWAIT P0, [R3+URZ], R0 ;  /* 0x00000000030075a7 */ /* 0x001064000800017f */
[----:B-1----:R-:W-:Y:S05]  /*13260*/  @!P0 NANOSLEEP.SYNCS 0x989680 ;  /* 0x009896800000895d */ /* 0x002fea0003900000 */
[----:B------:R-:W1:Y:S02]  /*13270*/  @!P0 SYNCS.PHASECHK.TRANS64 P0, [R3+URZ], R0 ;  /* 0x00000000030085a7 */ /* 0x000e64000800007f */
[----:B-1----:R-:W-:Y:S05]  /*13280*/  @!P0 BRA `(.L_x_583) ;  /* 0xfffffffc00f08947 */ /* 0x002fea000383ffff */
.L_x_571:
[----:B------:R-:W-:Y:S05]  /*13290*/  BSYNC B0 ;  /* 0x0000000000007941 */ /* 0x000fea0003800000 */
.L_x_570:
[----:B------:R-:W-:Y:S05]  /*132a0*/  EXIT ;  /* 0x000000000000794d */ /* 0x000fea0003800000 */
.L_x_22:
[----:B-1----:R1:W2:Y:S02]  /*132b0*/  SYNCS.PHASECHK.TRANS64.TRYWAIT P1, [R3+URZ], R2 ;  /* 0x00000002030075a7 */ /* 0x0022a4000802017f */
[----:B--2---:R-:W-:Y:S05]  /*132c0*/  @!P1 NANOSLEEP.SYNCS 0x989680 ;  /* 0x009896800000995d */ /* 0x004fea0003900000 */
[----:B------:R-:W2:Y:S02]  /*132d0*/  @!P1 SYNCS.PHASECHK.TRANS64 P1, [R3+URZ], R2 ;  /* 0x00000002030095a7 */ /* 0x000ea4000802007f */
[----:B--2---:R-:W-:Y:S05]  /*132e0*/  @!P1 BRA `(.L_x_22) ;  /* 0xfffffffc00f09947 */ /* 0x004fea000383ffff */
[----:B------:R-:W-:Y:S05]  /*132f0*/  BRA `(.L_x_21) ;  /* 0xfffffee000e87947 */ /* 0x000fea000383ffff */
.L_x_27:
[----:B-1----:R1:W2:Y:S02]  /*13300*/  SYNCS.PHASECHK.TRANS64.TRYWAIT P1, [R5+URZ], R6 ;  /* 0x00000006050075a7 */ /* 0x0022a4000802017f */
[----:B--2---:R-:W-:Y:S05]  /*13310*/  @!P1 NANOSLEEP.SYNCS 0x989680 ;  /* 0x009896800000995d */ /* 0x004fea0003900000 */
[----:B------:R-:W2:Y:S02]  /*13320*/  @!P1 SYNCS.PHASECHK.TRANS64 P1, [R5+URZ], R6 ;  /* 0x00000006050095a7 */ /* 0x000ea4000802007f */
[----:B--2---:R-:W-:Y:S05]  /*13330*/  @!P1 BRA `(.L_x_27) ;  /* 0xfffffffc00f09947 */ /* 0x004fea000383ffff */
[----:B------:R-:W-:Y:S05]  /*13340*/  BRA `(.L_x_26) ;  /* 0xfffffee800907947 */ /* 0x000fea000383ffff */
.L_x_558:
[----:B------:R-:W-:Y:S01]  /*13350*/  BSSY B1, `(.L_x_584) ;  /* 0x0000006000017945 */ /* 0x000fe20003800000 */
[----:B------:R-:W-:-:S07]  /*13360*/  IMAD.MOV.U32 R15, RZ, RZ, -0x1 ;  /* 0xffffffffff0f7424 */ /* 0x000fce00078e00ff */
[----:B------:R-:W-:Y:S05]  /*13370*/  WARPSYNC.COLLECTIVE R15, `(.L_x_585) ;  /* 0x000000000f0c7348 */ /* 0x000fea0003c00000 */
[----:B------:R-:W-:Y:S02]  /*13380*/  ELECT P6, UR62, PT ;  /* 0x00000000003e782f */ /* 0x000fe400038c0000 */
[----:B------:R-:W-:Y:S01]  /*13390*/  MOV R14, UR62 ;  /* 0x0000003e000e7c02 */ /* 0x000fe20008000f00 */
[----:B------:R-:W-:Y:S10]  /*133a0*/  ENDCOLLECTIVE ;  /* 0x000000000000791b */ /* 0x000ff40003800000 */
.L_x_585:
[----:B------:R-:W-:Y:S05]  /*133b0*/  BSYNC B1 ;  /* 0x0000000000017941 */ /* 0x000fea0003800000 */
.L_x_584:
[----:B------:R-:W-:Y:S05]  /*133c0*/  BRA `(.L_x_586) ;  /* 0xffffffec002c7947 */ /* 0x000fea000383ffff */
.L_x_561:
[----:B0-----:R0:W1:Y:S02]  /*133d0*/  SYNCS.PHASECHK.TRANS64.TRYWAIT P0, [R14+URZ+0x58], R15 ;  /* 0x0000580f0e0075a7 */ /* 0x001064000800017f */
[----:B-1----:R-:W-:Y:S05]  /*133e0*/  @!P0 NANOSLEEP.SYNCS 0x989680 ;  /* 0x009896800000895d */ /* 0x002fea0003900000 */
[----:B------:R-:W1:Y:S02]  /*133f0*/  @!P0 SYNCS.PHASECHK.TRANS64 P0, [R14+URZ+0x58], R15 ;  /* 0x0000580f0e0085a7 */ /* 0x000e64000800007f */
[----:B-1----:R-:W-:Y:S05]  /*13400*/  @!P0 BRA `(.L_x_561) ;  /* 0xfffffffc00f08947 */ /* 0x002fea000383ffff */
[----:B------:R-:W-:Y:S05]  /*13410*/  BRA `(.L_x_587) ;  /* 0xffffffec005c7947 */ /* 0x000fea000383ffff */
.L_x_569:
[----:B------:R-:W-:Y:S01]  /*13420*/  BSSY B0, `(.L_x_588) ;  /* 0x0000006000007945 */ /* 0x000fe20003800000 */
[----:B------:R-:W-:-:S07]  /*13430*/  IMAD.MOV.U32 R15, RZ, RZ, -0x1 ;  /* 0xffffffffff0f7424 */ /* 0x000fce00078e00ff */
[----:B------:R-:W-:Y:S05]  /*13440*/  WARPSYNC.COLLECTIVE R15, `(.L_x_589) ;  /* 0x000000000f0c7348 */ /* 0x000fea0003c00000 */
[----:B------:R-:W-:Y:S02]  /*13450*/  ELECT P6, UR62, PT ;  /* 0x00000000003e782f */ /* 0x000fe400038c0000 */
[----:B------:R-:W-:Y:S01]  /*13460*/  MOV R14, UR62 ;  /* 0x0000003e000e7c02 */ /* 0x000fe20008000f00 */
[----:B------:R-:W-:Y:S10]  /*13470*/  ENDCOLLECTIVE ;  /* 0x000000000000791b */ /* 0x000ff40003800000 */
.L_x_589:
[----:B------:R-:W-:Y:S05]  /*13480*/  BSYNC B0 ;  /* 0x0000000000007941 */ /* 0x000fea0003800000 */
.L_x_588:
[----:B------:R-:W-:Y:S05]  /*13490*/  BRA `(.L_x_590) ;  /* 0xfffffff400d07947 */ /* 0x000fea000383ffff */
.L_x_573:
[----:B0-----:R0:W1:Y:S02]  /*134a0*/  SYNCS.PHASECHK.TRANS64.TRYWAIT P0, [R5+URZ], R2 ;  /* 0x00000002050075a7 */ /* 0x001064000800017f */
[----:B-1----:R-:W-:Y:S05]  /*134b0*/  @!P0 NANOSLEEP.SYNCS 0x989680 ;  /* 0x009896800000895d */ /* 0x002fea0003900000 */
[----:B------:R-:W1:Y:S02]  /*134c0*/  @!P0 SYNCS.PHASECHK.TRANS64 P0, [R5+URZ], R2 ;  /* 0x00000002050085a7 */ /* 0x000e64000800007f */
[----:B-1----:R-:W-:Y:S05]  /*134d0*/  @!P0 BRA `(.L_x_573) ;  /* 0xfffffffc00f08947 */ /* 0x002fea000383ffff */
[----:B------:R-:W-:Y:S05]  /*134e0*/  BRA `(.L_x_591) ;  /* 0xfffffff400f87947 */ /* 0x000fea000383ffff */
.L_x_574:
[----:B0-----:R0:W1:Y:S02]  /*134f0*/  SYNCS.PHASECHK.TRANS64.TRYWAIT P0, [R7+URZ], R0 ;  /* 0x00000000070075a7 */ /* 0x001064000800017f */
[----:B-1----:R-:W-:Y:S05]  /*13500*/  @!P0 NANOSLEEP.SYNCS 0x989680 ;  /* 0x009896800000895d */ /* 0x002fea0003900000 */
[----:B------:R-:W1:Y:S02]  /*13510*/  @!P0 SYNCS.PHASECHK.TRANS64 P0, [R7+URZ], R0 ;  /* 0x00000000070085a7 */ /* 0x000e64000800007f */
[----:B-1----:R-:W-:Y:S05]  /*13520*/  @!P0 BRA `(.L_x_574) ;  /* 0xfffffffc00f08947 */ /* 0x002fea000383ffff */
[----:B------:R-:W-:Y:S05]  /*13530*/  BRA `(.L_x_592) ;  /* 0xfffffff800087947 */ /* 0x000fea000383ffff */
.L_x_575:
[----:B0-----:R0:W1:Y:S02]  /*13540*/  SYNCS.PHASECHK.TRANS64.TRYWAIT P0, [R7+URZ], R0 ;  /* 0x00000000070075a7 */ /* 0x001064000800017f */
[----:B-1----:R-:W-:Y:S05]  /*13550*/  @!P0 NANOSLEEP.SYNCS 0x989680 ;  /* 0x009896800000895d */ /* 0x002fea0003900000 */
[----:B------:R-:W1:Y:S02]  /*13560*/  @!P0 SYNCS.PHASECHK.TRANS64 P0, [R7+URZ], R0 ;  /* 0x00000000070085a7 */ /* 0x000e64000800007f */
[----:B-1----:R-:W-:Y:S05]  /*13570*/  @!P0 BRA `(.L_x_575) ;  /* 0xfffffffc00f08947 */ /* 0x002fea000383ffff */
[----:B------:R-:W-:Y:S05]  /*13580*/  BRA `(.L_x_593) ;  /* 0xfffffff800187947 */ /* 0x000fea000383ffff */
.L_x_576:
[----:B0-----:R0:W1:Y:S02]  /*13590*/  SYNCS.PHASECHK.TRANS64.TRYWAIT P0, [R7+URZ], R0 ;  /* 0x00000000070075a7 */ /* 0x001064000800017f */
[----:B-1----:R-:W-:Y:S05]  /*135a0*/  @!P0 NANOSLEEP.SYNCS 0x989680 ;  /* 0x009896800000895d */ /* 0x002fea0003900000 */
[----:B------:R-:W1:Y:S02]  /*135b0*/  @!P0 SYNCS.PHASECHK.TRANS64 P0, [R7+URZ], R0 ;  /* 0x00000000070085a7 */ /* 0x000e64000800007f */
[----:B-1----:R-:W-:Y:S05]  /*135c0*/  @!P0 BRA `(.L_x_576) ;  /* 0xfffffffc00f08947 */ /* 0x002fea000383ffff */
[----:B------:R-:W-:Y:S05]  /*135d0*/  BRA `(.L_x_594) ;  /* 0xfffffff800287947 */ /* 0x000fea000383ffff */
.L_x_577:
[----:B0-----:R0:W1:Y:S02]  /*135e0*/  SYNCS.PHASECHK.TRANS64.TRYWAIT P0, [R7+URZ], R0 ;  /* 0x00000000070075a7 */ /* 0x001064000800017f */
[----:B-1----:R-:W-:Y:S05]  /*135f0*/  @!P0 NANOSLEEP.SYNCS 0x989680 ;  /* 0x009896800000895d */ /* 0x002fea0003900000 */
[----:B------:R-:W1:Y:S02]  /*13600*/  @!P0 SYNCS.PHASECHK.TRANS64 P0, [R7+URZ], R0 ;  /* 0x00000000070085a7 */ /* 0x000e64000800007f */
[----:B-1----:R-:W-:Y:S05]  /*13610*/  @!P0 BRA `(.L_x_577) ;  /* 0xfffffffc00f08947 */ /* 0x002fea000383ffff */
[----:B------:R-:W-:Y:S05]  /*13620*/  BRA `(.L_x_595) ;  /* 0xfffffff800387947 */ /* 0x000fea000383ffff */
.L_x_578:
[----:B0-----:R0:W1:Y:S02]  /*13630*/  SYNCS.PHASECHK.TRANS64.TRYWAIT P0, [R7+URZ], R0 ;  /* 0x00000000070075a7 */ /* 0x001064000800017f */
[----:B-1----:R-:W-:Y:S05]  /*13640*/  @!P0 NANOSLEEP.SYNCS 0x989680 ;  /* 0x009896800000895d */ /* 0x002fea0003900000 */
[----:B------:R-:W1:Y:S02]  /*13650*/  @!P0 SYNCS.PHASECHK.TRANS64 P0, [R7+URZ], R0 ;  /* 0x00000000070085a7 */ /* 0x000e64000800007f */
[----:B-1----:R-:W-:Y:S05]  /*13660*/  @!P0 BRA `(.L_x_578) ;  /* 0xfffffffc00f08947 */ /* 0x002fea000383ffff */
[----:B------:R-:W-:Y:S05]  /*13670*/  BRA `(.L_x_596) ;  /* 0xfffffff800487947 */ /* 0x000fea000383ffff */
.L_x_579:
[----:B0-----:R0:W1:Y:S02]  /*13680*/  SYNCS.PHASECHK.TRANS64.TRYWAIT P0, [R7+URZ], R0 ;  /* 0x00000000070075a7 */ /* 0x001064000800017f */
[----:B-1----:R-:W-:Y:S05]  /*13690*/  @!P0 NANOSLEEP.SYNCS 0x989680 ;  /* 0x009896800000895d */ /* 0x002fea0003900000 */
[----:B------:R-:W1:Y:S02]  /*136a0*/  @!P0 SYNCS.PHASECHK.TRANS64 P0, [R7+URZ], R0 ;  /* 0x00000000070085a7 */ /* 0x000e64000800007f */
[----:B-1----:R-:W-:Y:S05]  /*136b0*/  @!P0 BRA `(.L_x_579) ;  /* 0xfffffffc00f08947 */ /* 0x002fea000383ffff */
[----:B------:R-:W-:Y:S05]  /*136c0*/  BRA `(.L_x_597) ;  /* 0xfffffff800587947 */ /* 0x000fea000383ffff */
.L_x_580:
[----:B0-----:R0:W1:Y:S02]  /*136d0*/  SYNCS.PHASECHK.TRANS64.TRYWAIT P0, [R7+URZ], R0 ;  /* 0x00000000070075a7 */ /* 0x001064000800017f */
[----:B-1----:R-:W-:Y:S05]  /*136e0*/  @!P0 NANOSLEEP.SYNCS 0x989680 ;  /* 0x009896800000895d */ /* 0x002fea0003900000 */
[----:B------:R-:W1:Y:S02]  /*136f0*/  @!P0 SYNCS.PHASECHK.TRANS64 P0, [R7+URZ], R0 ;  /* 0x00000000070085a7 */ /* 0x000e64000800007f */
[----:B-1----:R-:W-:Y:S05]  /*13700*/  @!P0 BRA `(.L_x_580) ;  /* 0xfffffffc00f08947 */ /* 0x002fea000383ffff */
[----:B------:R-:W-:Y:S05]  /*13710*/  BRA `(.L_x_598) ;  /* 0xfffffff800687947 */ /* 0x000fea000383ffff */
.L_x_581:
[----:B0-----:R0:W1:Y:S02]  /*13720*/  SYNCS.PHASECHK.TRANS64.TRYWAIT P0, [R7+URZ], R0 ;  /* 0x00000000070075a7 */ /* 0x001064000800017f */
[----:B-1----:R-:W-:Y:S05]  /*13730*/  @!P0 NANOSLEEP.SYNCS 0x989680 ;  /* 0x009896800000895d */ /* 0x002fea0003900000 */
[----:B------:R-:W1:Y:S02]  /*13740*/  @!P0 SYNCS.PHASECHK.TRANS64 P0, [R7+URZ], R0 ;  /* 0x00000000070085a7 */ /* 0x000e64000800007f */
[----:B-1----:R-:W-:Y:S05]  /*13750*/  @!P0 BRA `(.L_x_581) ;  /* 0xfffffffc00f08947 */ /* 0x002fea000383ffff */
[----:B------:R-:W-:Y:S05]  /*13760*/  BRA `(.L_x_599) ;  /* 0xfffffff800787947 */ /* 0x000fea000383ffff */
.L_x_582:
[----:B0-----:R0:W1:Y:S02]  /*13770*/  SYNCS.PHASECHK.TRANS64.TRYWAIT P0, [R7+URZ], R0 ;  /* 0x00000000070075a7 */ /* 0x001064000800017f */
[----:B-1----:R-:W-:Y:S05]  /*13780*/  @!P0 NANOSLEEP.SYNCS 0x989680 ;  /* 0x009896800000895d */ /* 0x002fea0003900000 */
[----:B------:R-:W1:Y:S02]  /*13790*/  @!P0 SYNCS.PHASECHK.TRANS64 P0, [R7+URZ], R0 ;  /* 0x00000000070085a7 */ /* 0x000e64000800007f */
[----:B-1----:R-:W-:Y:S05]  /*137a0*/  @!P0 BRA `(.L_x_582) ;  /* 0xfffffffc00f08947 */ /* 0x002fea000383ffff */
[----:B------:R-:W-:Y:S05]  /*137b0*/  BRA `(.L_x_600) ;  /* 0xfffffff800887947 */ /* 0x000fea000383ffff */
.L_x_601:
[----:B------:R-:W-:-:S00]  /*137c0*/  BRA `(.L_x_601) ;  /* 0xfffffffc00fc7947 */ /* 0x000fc0000383ffff */
[----:B------:R-:W-:-:S00]  /*137d0*/  NOP ;  /* 0x0000000000007918 */ /* 0x000fc00000000000 */
        /* <DEDUP_REMOVED lines=10> */
.L_x_602:


//--------------------- .nv.global.init           --------------------------
	.section	.nv.global.init,"aw",@progbits
.nv.global.init:
	.type		$str$22,@object
	.size		$str$22,($str$23 - $str$22)
$str$22:
        /*0000*/ 	.byte	0x6b, 0x5f, 0x74, 0x69, 0x6c, 0x65, 0x5f, 0x63, 0x6f, 0x75, 0x6e, 0x74, 0x20, 0x3e, 0x3d, 0x20
        /*0010*/ 	.byte	0x31, 0x00
	.type		$str$23,@object
	.size		$str$23,(__unnamed_1 - $str$23)
$str$23:
        /*0012*/ 	.byte	0x2f, 0x74, 0x6d, 0x70, 0x2f, 0x63, 0x75, 0x74, 0x6c, 0x61, 0x73, 0x73, 0x5f, 0x73, 0x77, 0x65
        /*0022*/ 	.byte	0x65, 0x70, 0x5f, 0x73, 0x72, 0x63, 0x2f, 0x69, 0x6e, 0x63, 0x6c, 0x75, 0x64, 0x65, 0x2f, 0x63
        /*0032*/ 	.byte	0x75, 0x74, 0x6c, 0x61, 0x73, 0x73, 0x2f, 0x67, 0x65, 0x6d, 0x6d, 0x2f, 0x63, 0x6f, 0x6c, 0x6c
        /*0042*/ 	.byte	0x65, 0x63, 0x74, 0x69, 0x76, 0x65, 0x2f, 0x73, 0x6d, 0x39, 0x30, 0x5f, 0x6d, 0x6d, 0x61, 0x5f
        /*0052*/ 	.byte	0x74, 0x6d, 0x61, 0x5f, 0x67, 0x6d, 0x6d, 0x61, 0x5f, 0x73, 0x73, 0x5f, 0x77, 0x61, 0x72, 0x70
        /*0062*/ 	.byte	0x73, 0x70, 0x65, 0x63, 0x69, 0x61, 0x6c, 0x69, 0x7a, 0x65, 0x64, 0x2e, 0x68, 0x70, 0x70, 0x00
	.type		__unnamed_1,@object
	.size		__unnamed_1,(.L_0 - __unnamed_1)
__unnamed_1:
        /* <DEDUP_REMOVED lines=173> */
        /*0b42*/ 	.byte	0x65, 0x3a, 0x3a, 0x69, 0x64, 0x65, 0x6e, 0x74, 0x69, 0x74, 0x79, 0x5d, 0x00
.L_0:


//--------------------- .nv.shared._ZN7cutlass13device_kernelINS_4gemm6kernel13GemmUniversalIN4cute5tupleIJiiiiEEENS1_10collective13CollectiveMmaINS1_34MainloopSm90TmaGmmaWarpSpecializedILi11ENS5_IJNS4_1CILi2EEENSA_ILi1EEESC_EEENS1_35KernelTmaWarpSpecializedCooperativeEEENS5_IJNSA_ILi128EEENSA_ILi512EEENSA_ILi32EEEEEEaNS5_IJlSC_lEEEaSK_NS4_8TiledMMAINS4_8MMA_AtomIJNS4_4SM904GMMA27MMA_64x256x32_S32S8S8_SS_TNEEEENS4_6LayoutISD_NS5_IJSC_NSA_ILi0EEESS_EEEEENS5_IJNS4_10UnderscoreESV_SV_EEEEENS4_13SM90_TMA_LOADENS4_14ComposedLayoutINS4_7SwizzleILi1ELi4ELi3EEENS4_18smem_ptr_flag_bitsILi8EEENSR_INS5_IJNSA_ILi8EEESI_EEENS5_IJSI_SC_EEEEEEEvNS4_8identityENS4_23SM90_TMA_LOAD_MULTICASTES18_vS19_EENS_8epilogue10collective6detail29Sm90TmaWarpSpecializedAdapterINS1D_15DefaultEpilogueIaSK_SK_NS1C_6thread17LinearCombinationIaLi1EiiLNS1H_9ScaleType4KindE0ELNS_15FloatRoundStyleE2EaEENS1_15EpilogueDefaultEEEEEvvEEEEvNT_6ParamsE --------------------------
	.section	.nv.shared._ZN7cutlass13device_kernelINS_4gemm6kernel13GemmUniversalIN4cute5tupleIJiiiiEEENS1_10collective13CollectiveMmaINS1_34MainloopSm90TmaGmmaWarpSpecializedILi11ENS5_IJNS4_1CILi2EEENSA_ILi1EEESC_EEENS1_35KernelTmaWarpSpecializedCooperativeEEENS5_IJNSA_ILi128EEENSA_ILi512EEENSA_ILi32EEEEEEaNS5_IJlSC_lEEEaSK_NS4_8TiledMMAINS4_8MMA_AtomIJNS4_4SM904GMMA27MMA_64x256x32_S32S8S8_SS_TNEEEENS4_6LayoutISD_NS5_IJSC_NSA_ILi0EEESS_EEEEENS5_IJNS4_10UnderscoreESV_SV_EEEEENS4_13SM90_TMA_LOADENS4_14ComposedLayoutINS4_7SwizzleILi1ELi4ELi3EEENS4_18smem_ptr_flag_bitsILi8EEENSR_INS5_IJNSA_ILi8EEESI_EEENS5_IJSI_SC_EEEEEEEvNS4_8identityENS4_23SM90_TMA_LOAD_MULTICASTES18_vS19_EENS_8epilogue10collective6detail29Sm90TmaWarpSpecializedAdapterINS1D_15DefaultEpilogueIaSK_SK_NS1C_6thread17LinearCombinationIaLi1EiiLNS1H_9ScaleType4KindE0ELNS_15FloatRoundStyleE2EaEENS1_15EpilogueDefaultEEEEEvvEEEEvNT_6ParamsE,"aw",@nobits
	.sectionflags	@""
	.align	16
	.zero		1024


//--------------------- .nv.shared.reserved.0     --------------------------
	.section	.nv.shared.reserved.0,"aw",@nobits
	.weak		__nv_reservedSMEM_offset_0_alias
	.size		__nv_reservedSMEM_offset_0_alias, 0, 0
	.other		__nv_reservedSMEM_offset_0_alias,@"STO_CUDA_RESERVED_SHARED STV_DEFAULT"
__nv_reservedSMEM_offset_0_alias:
	.zero		0


//--------------------- .nv.global                --------------------------
	.section	.nv.global,"aw",@nobits
.nv.global:
	.type		_ZN40_INTERNAL_846f57fa_4_k_cu_df4026bc_107334cute1_E,@object
	.size		_ZN40_INTERNAL_846f57fa_4_k_cu_df4026bc_107334cute1_E,(_ZN40_INTERNAL_846f57fa_4_k_cu_df4026bc_107334cuda3std3__45__cpo6cbeginE - _ZN40_INTERNAL_846f57fa_4_k_cu_df4026bc_107334cute1_E)
_ZN40_INTERNAL_846f57fa_4_k_cu_df4026bc_107334cute1_E:
	.zero		1
	.type		_ZN40_INTERNAL_846f57fa_4_k_cu_df4026bc_107334cuda3std3__45__cpo6cbeginE,@object
	.size		_ZN40_INTERNAL_846f57fa_4_k_cu_df4026bc_107334cuda3std3__45__cpo6cbeginE,(_ZN40_INTERNAL_846f57fa_4_k_cu_df4026bc_107334cuda3std3__48in_placeE - _ZN40_INTERNAL_846f57fa_4_k_cu_df4026bc_107334cuda3std3__45__cpo6cbeginE)
_ZN40_INTERNAL_846f57fa_4_k_cu_df4026bc_107334cuda3std3__45__cpo6cbeginE:
	.zero		1
	.type		_ZN40_INTERNAL_846f57fa_4_k_cu_df4026bc_107334cuda3std3__48in_placeE,@object
	.size		_ZN40_INTERNAL_846f57fa_4_k_cu_df4026bc_107334cuda3std3__48in_placeE,(_ZN40_INTERNAL_846f57fa_4_k_cu_df4026bc_107334cuda3std6ranges3__45__cpo9iter_moveE - _ZN40_INTERNAL_846f57fa_4_k_cu_df4026bc_107334cuda3std3__48in_placeE)
_ZN40_INTERNAL_846f57fa_4_k_cu_df4026bc_107334cuda3std3__48in_placeE:
	.zero		1
	.type		_ZN40_INTERNAL_846f57fa_4_k_cu_df4026bc_107334cuda3std6ranges3__45__cpo9iter_moveE,@object
	.size		_ZN40_INTERNAL_846f57fa_4_k_cu_df4026bc_107334cuda3std6ranges3__45__cpo9iter_moveE,(_ZN40_INTERNAL_846f57fa_4_k_cu_df4026bc_107334cuda3std3__45__cpo5beginE - _ZN40_INTERNAL_846f57fa_4_k_cu_df4026bc_107334cuda3std6ranges3__45__cpo9iter_moveE)
_ZN40_INTERNAL_846f57fa_4_k_cu_df4026bc_107334cuda3std6ranges3__45__cpo9iter_moveE:
	.zero		1
	.type		_ZN40_INTERNAL_846f57fa_4_k_cu_df4026bc_107334cuda3std3__45__cpo5beginE,@object
	.size		_ZN40_INTERNAL_846f57fa_4_k_cu_df4026bc_107334cuda3std3__45__cpo5beginE,(_ZN40_INTERNAL_846f57fa_4_k_cu_df4026bc_107334cuda3std3__442_GLOBAL__N__846f57fa_4_k_cu_df4026bc_107336ignoreE - _ZN40_INTERNAL_846f57fa_4_k_cu_df4026bc_107334cuda3std3__45__cpo5beginE)
_ZN40_INTERNAL_846f57fa_4_k_cu_df4026bc_107334cuda3std3__45__cpo5beginE:
	.zero		1
	.type		_ZN40_INTERNAL_846f57fa_4_k_cu_df4026bc_107334cuda3std3__442_GLOBAL__N__846f57fa_4_k_cu_df4026bc_107336ignoreE,@object
	.size		_ZN40_INTERNAL_846f57fa_4_k_cu_df4026bc_107334cuda3std3__442_GLOBAL__N__846f57fa_4_k_cu_df4026bc_107336ignoreE,(_ZN40_INTERNAL_846f57fa_4_k_cu_df4026bc_107334cute7productE - _ZN40_INTERNAL_846f57fa_4_k_cu_df4026bc_107334cuda3std3__442_GLOBAL__N__846f57fa_4_k_cu_df4026bc_107336ignoreE)
_ZN40_INTERNAL_846f57fa_4_k_cu_df4026bc_107334cuda3std3__442_GLOBAL__N__846f57fa_4_k_cu_df4026bc_107336ignoreE:
	.zero		1
	.type		_ZN40_INTERNAL_846f57fa_4_k_cu_df4026bc_107334cute7productE,@object
	.size		_ZN40_INTERNAL_846f57fa_4_k_cu_df4026bc_107334cute7productE,(_ZN40_INTERNAL_846f57fa_4_k_cu_df4026bc_107334cuda3std3__45__cpo3endE - _ZN40_INTERNAL_846f57fa_4_k_cu_df4026bc_107334cute7productE)
_ZN40_INTERNAL_846f57fa_4_k_cu_df4026bc_107334cute7productE:
	.zero		1
	.type		_ZN40_INTERNAL_846f57fa_4_k_cu_df4026bc_107334cuda3std3__45__cpo3endE,@object
	.size		_ZN40_INTERNAL_846f57fa_4_k_cu_df4026bc_107334cuda3std3__45__cpo3endE,(_ZN40_INTERNAL_846f57fa_4_k_cu_df4026bc_107334cuda3std3__419piecewise_constructE - _ZN40_INTERNAL_846f57fa_4_k_cu_df4026bc_107334cuda3std3__45__cpo3endE)
_ZN40_INTERNAL_846f57fa_4_k_cu_df4026bc_107334cuda3std3__45__cpo3endE:
	.zero		1
	.type		_ZN40_INTERNAL_846f57fa_4_k_cu_df4026bc_107334cuda3std3__419piecewise_constructE,@object
	.size		_ZN40_INTERNAL_846f57fa_4_k_cu_df4026bc_107334cuda3std3__419piecewise_constructE,(_ZN40_INTERNAL_846f57fa_4_k_cu_df4026bc_107334cuda3std3__45__cpo4cendE - _ZN40_INTERNAL_846f57fa_4_k_cu_df4026bc_107334cuda3std3__419piecewise_constructE)
_ZN40_INTERNAL_846f57fa_4_k_cu_df4026bc_107334cuda3std3__419piecewise_constructE:
	.zero		1
	.type		_ZN40_INTERNAL_846f57fa_4_k_cu_df4026bc_107334cuda3std3__45__cpo4cendE,@object
	.size		_ZN40_INTERNAL_846f57fa_4_k_cu_df4026bc_107334cuda3std3__45__cpo4cendE,(_ZN40_INTERNAL_846f57fa_4_k_cu_df4026bc_107334cuda3std6ranges3__45__cpo4swapE - _ZN40_INTERNAL_846f57fa_4_k_cu_df4026bc_107334cuda3std3__45__cpo4cendE)
_ZN40_INTERNAL_846f57fa_4_k_cu_df4026bc_107334cuda3std3__45__cpo4cendE:
	.zero		1
	.type		_ZN40_INTERNAL_846f57fa_4_k_cu_df4026bc_107334cuda3std6ranges3__45__cpo4swapE,@object
	.size		_ZN40_INTERNAL_846f57fa_4_k_cu_df4026bc_107334cuda3std6ranges3__45__cpo4swapE,(.L_8 - _ZN40_INTERNAL_846f57fa_4_k_cu_df4026bc_107334cuda3std6ranges3__45__cpo4swapE)
_ZN40_INTERNAL_846f57fa_4_k_cu_df4026bc_107334cuda3std6ranges3__45__cpo4swapE:
	.zero		1
.L_8:


//--------------------- .nv.constant0._ZN7cutlass13device_kernelINS_4gemm6kernel13GemmUniversalIN4cute5tupleIJiiiiEEENS1_10collective13CollectiveMmaINS1_34MainloopSm90TmaGmmaWarpSpecializedILi11ENS5_IJNS4_1CILi2EEENSA_ILi1EEESC_EEENS1_35KernelTmaWarpSpecializedCooperativeEEENS5_IJNSA_ILi128EEENSA_ILi512EEENSA_ILi32EEEEEEaNS5_IJlSC_lEEEaSK_NS4_8TiledMMAINS4_8MMA_AtomIJNS4_4SM904GMMA27MMA_64x256x32_S32S8S8_SS_TNEEEENS4_6LayoutISD_NS5_IJSC_NSA_ILi0EEESS_EEEEENS5_IJNS4_10UnderscoreESV_SV_EEEEENS4_13SM90_TMA_LOADENS4_14ComposedLayoutINS4_7SwizzleILi1ELi4ELi3EEENS4_18smem_ptr_flag_bitsILi8EEENSR_INS5_IJNSA_ILi8EEESI_EEENS5_IJSI_SC_EEEEEEEvNS4_8identityENS4_23SM90_TMA_LOAD_MULTICASTES18_vS19_EENS_8epilogue10collective6detail29Sm90TmaWarpSpecializedAdapterINS1D_15DefaultEpilogueIaSK_SK_NS1C_6thread17LinearCombinationIaLi1EiiLNS1H_9ScaleType4KindE0ELNS_15FloatRoundStyleE2EaEENS1_15EpilogueDefaultEEEEEvvEEEEvNT_6ParamsE --------------------------
	.section	.nv.constant0._ZN7cutlass13device_kernelINS_4gemm6kernel13GemmUniversalIN4cute5tupleIJiiiiEEENS1_10collective13CollectiveMmaINS1_34MainloopSm90TmaGmmaWarpSpecializedILi11ENS5_IJNS4_1CILi2EEENSA_ILi1EEESC_EEENS1_35KernelTmaWarpSpecializedCooperativeEEENS5_IJNSA_ILi128EEENSA_ILi512EEENSA_ILi32EEEEEEaNS5_IJlSC_lEEEaSK_NS4_8TiledMMAINS4_8MMA_AtomIJNS4_4SM904GMMA27MMA_64x256x32_S32S8S8_SS_TNEEEENS4_6LayoutISD_NS5_IJSC_NSA_ILi0EEESS_EEEEENS5_IJNS4_10UnderscoreESV_SV_EEEEENS4_13SM90_TMA_LOADENS4_14ComposedLayoutINS4_7SwizzleILi1ELi4ELi3EEENS4_18smem_ptr_flag_bitsILi8EEENSR_INS5_IJNSA_ILi8EEESI_EEENS5_IJSI_SC_EEEEEEEvNS4_8identityENS4_23SM90_TMA_LOAD_MULTICASTES18_vS19_EENS_8epilogue10collective6detail29Sm90TmaWarpSpecializedAdapterINS1D_15DefaultEpilogueIaSK_SK_NS1C_6thread17LinearCombinationIaLi1EiiLNS1H_9ScaleType4KindE0ELNS_15FloatRoundStyleE2EaEENS1_15EpilogueDefaultEEEEEvvEEEEvNT_6ParamsE,"a",@progbits
	.sectionflags	@""
	.align	4
.nv.constant0._ZN7cutlass13device_kernelINS_4gemm6kernel13GemmUniversalIN4cute5tupleIJiiiiEEENS1_10collective13CollectiveMmaINS1_34MainloopSm90TmaGmmaWarpSpecializedILi11ENS5_IJNS4_1CILi2EEENSA_ILi1EEESC_EEENS1_35KernelTmaWarpSpecializedCooperativeEEENS5_IJNSA_ILi128EEENSA_ILi512EEENSA_ILi32EEEEEEaNS5_IJlSC_lEEEaSK_NS4_8TiledMMAINS4_8MMA_AtomIJNS4_4SM904GMMA27MMA_64x256x32_S32S8S8_SS_TNEEEENS4_6LayoutISD_NS5_IJSC_NSA_ILi0EEESS_EEEEENS5_IJNS4_10UnderscoreESV_SV_EEEEENS4_13SM90_TMA_LOADENS4_14ComposedLayoutINS4_7SwizzleILi1ELi4ELi3EEENS4_18smem_ptr_flag_bitsILi8EEENSR_INS5_IJNSA_ILi8EEESI_EEENS5_IJSI_SC_EEEEEEEvNS4_8identityENS4_23SM90_TMA_LOAD_MULTICASTES18_vS19_EENS_8epilogue10collective6detail29Sm90TmaWarpSpecializedAdapterINS1D_15DefaultEpilogueIaSK_SK_NS1C_6thread17LinearCombinationIaLi1EiiLNS1H_9ScaleType4KindE0ELNS_15FloatRoundStyleE2EaEENS1_15EpilogueDefaultEEEEEvvEEEEvNT_6ParamsE:
	.zero		1664


//--------------------- SYMBOLS --------------------------

	.type		.nv.reservedSmem.offset0,@object
	.size		.nv.reservedSmem.offset0,0x4
	.type		__assertfail,@function
